//
// Generated by NVIDIA NVVM Compiler
//
// Compiler Build ID: CL-36424714
// Cuda compilation tools, release 13.0, V13.0.88
// Based on NVVM 20.0.0
//

.version 9.0
.target sm_100
.address_size 64

	// .globl	_Z19calculateDerivativePfS_fi
.global .align 4 .b8 __cudart_i2opi_f[24] = {65, 144, 67, 60, 153, 149, 98, 219, 192, 221, 52, 245, 209, 87, 39, 252, 41, 21, 68, 78, 110, 131, 249, 162};

.visible .entry _Z19calculateDerivativePfS_fi(
	.param .u64 .ptr .align 1 _Z19calculateDerivativePfS_fi_param_0,
	.param .u64 .ptr .align 1 _Z19calculateDerivativePfS_fi_param_1,
	.param .f32 _Z19calculateDerivativePfS_fi_param_2,
	.param .u32 _Z19calculateDerivativePfS_fi_param_3
)
{
	.reg .pred 	%p<4>;
	.reg .b32 	%r<10>;
	.reg .b32 	%f<7>;
	.reg .b64 	%rd<10>;

	ld.param.u64 	%rd1, [_Z19calculateDerivativePfS_fi_param_0];
	ld.param.u64 	%rd2, [_Z19calculateDerivativePfS_fi_param_1];
	ld.param.f32 	%f1, [_Z19calculateDerivativePfS_fi_param_2];
	ld.param.u32 	%r2, [_Z19calculateDerivativePfS_fi_param_3];
	mov.u32 	%r4, %ntid.x;
	mov.u32 	%r5, %ctaid.x;
	mov.u32 	%r6, %tid.x;
	mad.lo.s32 	%r7, %r4, %r5, %r6;
	setp.lt.s32 	%p1, %r7, 1;
	add.s32 	%r8, %r2, -1;
	setp.ge.s32 	%p2, %r7, %r8;
	or.pred  	%p3, %p1, %p2;
	@%p3 bra 	$L__BB0_2;
	cvta.to.global.u64 	%rd3, %rd1;
	cvta.to.global.u64 	%rd4, %rd2;
	mul.wide.u32 	%rd5, %r7, 4;
	add.s64 	%rd6, %rd3, %rd5;
	ld.global.f32 	%f2, [%rd6+4];
	add.s32 	%r9, %r7, -1;
	mul.wide.u32 	%rd7, %r9, 4;
	add.s64 	%rd8, %rd3, %rd7;
	ld.global.f32 	%f3, [%rd8];
	sub.f32 	%f4, %f2, %f3;
	add.f32 	%f5, %f1, %f1;
	div.rn.f32 	%f6, %f4, %f5;
	add.s64 	%rd9, %rd4, %rd5;
	st.global.f32 	[%rd9], %f6;
$L__BB0_2:
	ret;

}
	// .globl	_Z17calculateIntegralPfS_fi
.visible .entry _Z17calculateIntegralPfS_fi(
	.param .u64 .ptr .align 1 _Z17calculateIntegralPfS_fi_param_0,
	.param .u64 .ptr .align 1 _Z17calculateIntegralPfS_fi_param_1,
	.param .f32 _Z17calculateIntegralPfS_fi_param_2,
	.param .u32 _Z17calculateIntegralPfS_fi_param_3
)
{
	.reg .pred 	%p<4>;
	.reg .b32 	%r<10>;
	.reg .b32 	%f<7>;
	.reg .b64 	%rd<10>;

	ld.param.u64 	%rd1, [_Z17calculateIntegralPfS_fi_param_0];
	ld.param.u64 	%rd2, [_Z17calculateIntegralPfS_fi_param_1];
	ld.param.f32 	%f1, [_Z17calculateIntegralPfS_fi_param_2];
	ld.param.u32 	%r2, [_Z17calculateIntegralPfS_fi_param_3];
	mov.u32 	%r4, %ntid.x;
	mov.u32 	%r5, %ctaid.x;
	mov.u32 	%r6, %tid.x;
	mad.lo.s32 	%r7, %r4, %r5, %r6;
	setp.lt.s32 	%p1, %r7, 1;
	add.s32 	%r8, %r2, -1;
	setp.ge.s32 	%p2, %r7, %r8;
	or.pred  	%p3, %p1, %p2;
	@%p3 bra 	$L__BB1_2;
	cvta.to.global.u64 	%rd3, %rd1;
	cvta.to.global.u64 	%rd4, %rd2;
	add.s32 	%r9, %r7, -1;
	mul.wide.u32 	%rd5, %r9, 4;
	add.s64 	%rd6, %rd3, %rd5;
	ld.global.f32 	%f2, [%rd6];
	mul.wide.u32 	%rd7, %r7, 4;
	add.s64 	%rd8, %rd3, %rd7;
	ld.global.f32 	%f3, [%rd8];
	add.f32 	%f4, %f2, %f3;
	mul.f32 	%f5, %f1, %f4;
	mul.f32 	%f6, %f5, 0f3F000000;
	add.s64 	%rd9, %rd4, %rd7;
	st.global.f32 	[%rd9], %f6;
$L__BB1_2:
	ret;

}
	// .globl	_Z22calculateLinearizationPfS_S_fi
.visible .entry _Z22calculateLinearizationPfS_S_fi(
	.param .u64 .ptr .align 1 _Z22calculateLinearizationPfS_S_fi_param_0,
	.param .u64 .ptr .align 1 _Z22calculateLinearizationPfS_S_fi_param_1,
	.param .u64 .ptr .align 1 _Z22calculateLinearizationPfS_S_fi_param_2,
	.param .f32 _Z22calculateLinearizationPfS_S_fi_param_3,
	.param .u32 _Z22calculateLinearizationPfS_S_fi_param_4
)
{
	.reg .pred 	%p<4>;
	.reg .b32 	%r<9>;
	.reg .b32 	%f<8>;
	.reg .b64 	%rd<11>;

	ld.param.u64 	%rd1, [_Z22calculateLinearizationPfS_S_fi_param_0];
	ld.param.u64 	%rd2, [_Z22calculateLinearizationPfS_S_fi_param_1];
	ld.param.u64 	%rd3, [_Z22calculateLinearizationPfS_S_fi_param_2];
	ld.param.f32 	%f1, [_Z22calculateLinearizationPfS_S_fi_param_3];
	ld.param.u32 	%r2, [_Z22calculateLinearizationPfS_S_fi_param_4];
	mov.u32 	%r4, %ntid.x;
	mov.u32 	%r5, %ctaid.x;
	mov.u32 	%r6, %tid.x;
	mad.lo.s32 	%r7, %r4, %r5, %r6;
	setp.lt.s32 	%p1, %r7, 1;
	add.s32 	%r8, %r2, -1;
	setp.ge.s32 	%p2, %r7, %r8;
	or.pred  	%p3, %p1, %p2;
	@%p3 bra 	$L__BB2_2;
	cvta.to.global.u64 	%rd4, %rd1;
	cvta.to.global.u64 	%rd5, %rd2;
	cvta.to.global.u64 	%rd6, %rd3;
	cvt.rn.f32.u32 	%f2, %r7;
	mul.f32 	%f3, %f1, %f2;
	mul.wide.u32 	%rd7, %r7, 4;
	add.s64 	%rd8, %rd4, %rd7;
	ld.global.f32 	%f4, [%rd8];
	add.s64 	%rd9, %rd5, %rd7;
	ld.global.f32 	%f5, [%rd9];
	sub.f32 	%f6, %f3, %f3;
	fma.rn.f32 	%f7, %f6, %f5, %f4;
	add.s64 	%rd10, %rd6, %rd7;
	st.global.f32 	[%rd10], %f7;
$L__BB2_2:
	ret;

}
	// .globl	_Z22calculateNewtonRaphsonPfS_fi
.visible .entry _Z22calculateNewtonRaphsonPfS_fi(
	.param .u64 .ptr .align 1 _Z22calculateNewtonRaphsonPfS_fi_param_0,
	.param .u64 .ptr .align 1 _Z22calculateNewtonRaphsonPfS_fi_param_1,
	.param .f32 _Z22calculateNewtonRaphsonPfS_fi_param_2,
	.param .u32 _Z22calculateNewtonRaphsonPfS_fi_param_3
)
{
	.local .align 4 .b8 	__local_depot3[28];
	.reg .b64 	%SP;
	.reg .b64 	%SPL;
	.reg .pred 	%p<164>;
	.reg .b32 	%r<789>;
	.reg .b32 	%f<502>;
	.reg .b64 	%rd<373>;
	.reg .b64 	%fd<41>;

	mov.u64 	%SPL, __local_depot3;
	ld.param.u64 	%rd143, [_Z22calculateNewtonRaphsonPfS_fi_param_0];
	ld.param.u64 	%rd144, [_Z22calculateNewtonRaphsonPfS_fi_param_1];
	ld.param.u32 	%r272, [_Z22calculateNewtonRaphsonPfS_fi_param_3];
	add.u64 	%rd1, %SPL, 0;
	add.u64 	%rd2, %SPL, 0;
	mov.u32 	%r274, %ntid.x;
	mov.u32 	%r275, %ctaid.x;
	mov.u32 	%r276, %tid.x;
	mad.lo.s32 	%r277, %r274, %r275, %r276;
	setp.lt.s32 	%p1, %r277, 1;
	add.s32 	%r278, %r272, -1;
	setp.ge.s32 	%p2, %r277, %r278;
	or.pred  	%p3, %p1, %p2;
	@%p3 bra 	$L__BB3_162;
	cvta.to.global.u64 	%rd147, %rd143;
	mul.wide.u32 	%rd148, %r277, 4;
	add.s64 	%rd149, %rd147, %rd148;
	ld.global.f32 	%f1, [%rd149];
	mul.f32 	%f101, %f1, 0f3F22F983;
	cvt.rni.s32.f32 	%r716, %f101;
	cvt.rn.f32.s32 	%f102, %r716;
	fma.rn.f32 	%f103, %f102, 0fBFC90FDA, %f1;
	fma.rn.f32 	%f104, %f102, 0fB3A22168, %f103;
	fma.rn.f32 	%f483, %f102, 0fA7C234C5, %f104;
	abs.f32 	%f3, %f1;
	setp.ltu.f32 	%p4, %f3, 0f47CE4780;
	mov.u32 	%r712, %r716;
	mov.f32 	%f482, %f483;
	@%p4 bra 	$L__BB3_9;
	setp.neu.f32 	%p5, %f3, 0f7F800000;
	@%p5 bra 	$L__BB3_4;
	mov.f32 	%f107, 0f00000000;
	mul.rn.f32 	%f482, %f1, %f107;
	mov.b32 	%r712, 0;
	bra.uni 	$L__BB3_9;
$L__BB3_4:
	mov.b32 	%r3, %f1;
	shl.b32 	%r280, %r3, 8;
	or.b32  	%r4, %r280, -2147483648;
	mov.b64 	%rd315, 0;
	mov.b32 	%r709, 0;
	mov.u64 	%rd313, __cudart_i2opi_f;
	mov.u64 	%rd314, %rd2;
$L__BB3_5:
	.pragma "nounroll";
	ld.global.nc.u32 	%r281, [%rd313];
	mad.wide.u32 	%rd152, %r281, %r4, %rd315;
	shr.u64 	%rd315, %rd152, 32;
	st.local.u32 	[%rd314], %rd152;
	add.s32 	%r709, %r709, 1;
	add.s64 	%rd314, %rd314, 4;
	add.s64 	%rd313, %rd313, 4;
	setp.ne.s32 	%p6, %r709, 6;
	@%p6 bra 	$L__BB3_5;
	shr.u32 	%r282, %r3, 23;
	st.local.u32 	[%rd2+24], %rd315;
	and.b32  	%r7, %r282, 31;
	and.b32  	%r283, %r282, 224;
	add.s32 	%r284, %r283, -128;
	shr.u32 	%r285, %r284, 5;
	mul.wide.u32 	%rd153, %r285, 4;
	sub.s64 	%rd9, %rd2, %rd153;
	ld.local.u32 	%r710, [%rd9+24];
	ld.local.u32 	%r711, [%rd9+20];
	setp.eq.s32 	%p7, %r7, 0;
	@%p7 bra 	$L__BB3_8;
	shf.l.wrap.b32 	%r710, %r711, %r710, %r7;
	ld.local.u32 	%r286, [%rd9+16];
	shf.l.wrap.b32 	%r711, %r286, %r711, %r7;
$L__BB3_8:
	shr.u32 	%r287, %r710, 30;
	shf.l.wrap.b32 	%r288, %r711, %r710, 2;
	shl.b32 	%r289, %r711, 2;
	shr.u32 	%r290, %r288, 31;
	add.s32 	%r291, %r290, %r287;
	neg.s32 	%r292, %r291;
	setp.lt.s32 	%p8, %r3, 0;
	selp.b32 	%r712, %r292, %r291, %p8;
	xor.b32  	%r293, %r288, %r3;
	shr.s32 	%r294, %r288, 31;
	xor.b32  	%r295, %r294, %r288;
	xor.b32  	%r296, %r294, %r289;
	cvt.u64.u32 	%rd154, %r295;
	shl.b64 	%rd155, %rd154, 32;
	cvt.u64.u32 	%rd156, %r296;
	or.b64  	%rd157, %rd155, %rd156;
	cvt.rn.f64.s64 	%fd1, %rd157;
	mul.f64 	%fd2, %fd1, 0d3BF921FB54442D19;
	cvt.rn.f32.f64 	%f105, %fd2;
	neg.f32 	%f106, %f105;
	setp.lt.s32 	%p9, %r293, 0;
	selp.f32 	%f482, %f106, %f105, %p9;
$L__BB3_9:
	setp.ltu.f32 	%p10, %f3, 0f47CE4780;
	mul.rn.f32 	%f108, %f482, %f482;
	and.b32  	%r298, %r712, 1;
	setp.eq.b32 	%p11, %r298, 1;
	selp.f32 	%f109, 0f3F800000, %f482, %p11;
	fma.rn.f32 	%f110, %f108, %f109, 0f00000000;
	fma.rn.f32 	%f111, %f108, 0f37CBAC00, 0fBAB607ED;
	selp.f32 	%f112, %f111, 0fB94D4153, %p11;
	selp.f32 	%f113, 0f3D2AAABB, 0f3C0885E4, %p11;
	fma.rn.f32 	%f114, %f112, %f108, %f113;
	selp.f32 	%f115, 0fBEFFFFFF, 0fBE2AAAA8, %p11;
	fma.rn.f32 	%f116, %f114, %f108, %f115;
	fma.rn.f32 	%f117, %f116, %f110, %f109;
	and.b32  	%r299, %r712, 2;
	setp.eq.s32 	%p12, %r299, 0;
	mov.f32 	%f118, 0f00000000;
	sub.f32 	%f119, %f118, %f117;
	selp.f32 	%f7, %f117, %f119, %p12;
	@%p10 bra 	$L__BB3_17;
	setp.neu.f32 	%p13, %f3, 0f7F800000;
	@%p13 bra 	$L__BB3_12;
	mov.f32 	%f122, 0f00000000;
	mul.rn.f32 	%f483, %f1, %f122;
	mov.b32 	%r716, 0;
	bra.uni 	$L__BB3_17;
$L__BB3_12:
	mov.b32 	%r16, %f1;
	shl.b32 	%r301, %r16, 8;
	or.b32  	%r17, %r301, -2147483648;
	mov.b64 	%rd318, 0;
	mov.b32 	%r713, 0;
	mov.u64 	%rd316, __cudart_i2opi_f;
	mov.u64 	%rd317, %rd1;
$L__BB3_13:
	.pragma "nounroll";
	ld.global.nc.u32 	%r302, [%rd316];
	mad.wide.u32 	%rd160, %r302, %r17, %rd318;
	shr.u64 	%rd318, %rd160, 32;
	st.local.u32 	[%rd317], %rd160;
	add.s32 	%r713, %r713, 1;
	add.s64 	%rd317, %rd317, 4;
	add.s64 	%rd316, %rd316, 4;
	setp.ne.s32 	%p14, %r713, 6;
	@%p14 bra 	$L__BB3_13;
	shr.u32 	%r303, %r16, 23;
	st.local.u32 	[%rd1+24], %rd318;
	and.b32  	%r20, %r303, 31;
	and.b32  	%r304, %r303, 224;
	add.s32 	%r305, %r304, -128;
	shr.u32 	%r306, %r305, 5;
	mul.wide.u32 	%rd161, %r306, 4;
	sub.s64 	%rd16, %rd1, %rd161;
	ld.local.u32 	%r714, [%rd16+24];
	ld.local.u32 	%r715, [%rd16+20];
	setp.eq.s32 	%p15, %r20, 0;
	@%p15 bra 	$L__BB3_16;
	shf.l.wrap.b32 	%r714, %r715, %r714, %r20;
	ld.local.u32 	%r307, [%rd16+16];
	shf.l.wrap.b32 	%r715, %r307, %r715, %r20;
$L__BB3_16:
	shr.u32 	%r308, %r714, 30;
	shf.l.wrap.b32 	%r309, %r715, %r714, 2;
	shl.b32 	%r310, %r715, 2;
	shr.u32 	%r311, %r309, 31;
	add.s32 	%r312, %r311, %r308;
	neg.s32 	%r313, %r312;
	setp.lt.s32 	%p16, %r16, 0;
	selp.b32 	%r716, %r313, %r312, %p16;
	xor.b32  	%r314, %r309, %r16;
	shr.s32 	%r315, %r309, 31;
	xor.b32  	%r316, %r315, %r309;
	xor.b32  	%r317, %r315, %r310;
	cvt.u64.u32 	%rd162, %r316;
	shl.b64 	%rd163, %rd162, 32;
	cvt.u64.u32 	%rd164, %r317;
	or.b64  	%rd165, %rd163, %rd164;
	cvt.rn.f64.s64 	%fd3, %rd165;
	mul.f64 	%fd4, %fd3, 0d3BF921FB54442D19;
	cvt.rn.f32.f64 	%f120, %fd4;
	neg.f32 	%f121, %f120;
	setp.lt.s32 	%p17, %r314, 0;
	selp.f32 	%f483, %f121, %f120, %p17;
$L__BB3_17:
	add.s32 	%r319, %r716, 1;
	mul.rn.f32 	%f123, %f483, %f483;
	and.b32  	%r320, %r716, 1;
	setp.eq.b32 	%p18, %r320, 1;
	selp.f32 	%f124, %f483, 0f3F800000, %p18;
	fma.rn.f32 	%f125, %f123, %f124, 0f00000000;
	fma.rn.f32 	%f126, %f123, 0f37CBAC00, 0fBAB607ED;
	selp.f32 	%f127, 0fB94D4153, %f126, %p18;
	selp.f32 	%f128, 0f3C0885E4, 0f3D2AAABB, %p18;
	fma.rn.f32 	%f129, %f127, %f123, %f128;
	selp.f32 	%f130, 0fBE2AAAA8, 0fBEFFFFFF, %p18;
	fma.rn.f32 	%f131, %f129, %f123, %f130;
	fma.rn.f32 	%f132, %f131, %f125, %f124;
	and.b32  	%r321, %r319, 2;
	setp.eq.s32 	%p19, %r321, 0;
	mov.f32 	%f133, 0f00000000;
	sub.f32 	%f134, %f133, %f132;
	selp.f32 	%f135, %f132, %f134, %p19;
	add.f32 	%f136, %f135, 0fBF800000;
	sub.f32 	%f137, %f7, %f1;
	div.rn.f32 	%f138, %f137, %f136;
	sub.f32 	%f11, %f1, %f138;
	mul.f32 	%f139, %f11, 0f3F22F983;
	cvt.rni.s32.f32 	%r724, %f139;
	cvt.rn.f32.s32 	%f140, %r724;
	fma.rn.f32 	%f141, %f140, 0fBFC90FDA, %f11;
	fma.rn.f32 	%f142, %f140, 0fB3A22168, %f141;
	fma.rn.f32 	%f485, %f140, 0fA7C234C5, %f142;
	abs.f32 	%f13, %f11;
	setp.ltu.f32 	%p20, %f13, 0f47CE4780;
	mov.u32 	%r720, %r724;
	mov.f32 	%f484, %f485;
	@%p20 bra 	$L__BB3_25;
	setp.eq.f32 	%p21, %f13, 0f7F800000;
	@%p21 bra 	$L__BB3_24;
	mov.b32 	%r30, %f11;
	shl.b32 	%r323, %r30, 8;
	or.b32  	%r31, %r323, -2147483648;
	mov.b64 	%rd321, 0;
	mov.b32 	%r717, 0;
	mov.u64 	%rd319, __cudart_i2opi_f;
	mov.u64 	%rd320, %rd2;
$L__BB3_20:
	.pragma "nounroll";
	ld.global.nc.u32 	%r324, [%rd319];
	mad.wide.u32 	%rd168, %r324, %r31, %rd321;
	shr.u64 	%rd321, %rd168, 32;
	st.local.u32 	[%rd320], %rd168;
	add.s32 	%r717, %r717, 1;
	add.s64 	%rd320, %rd320, 4;
	add.s64 	%rd319, %rd319, 4;
	setp.ne.s32 	%p22, %r717, 6;
	@%p22 bra 	$L__BB3_20;
	shr.u32 	%r325, %r30, 23;
	st.local.u32 	[%rd2+24], %rd321;
	and.b32  	%r34, %r325, 31;
	and.b32  	%r326, %r325, 224;
	add.s32 	%r327, %r326, -128;
	shr.u32 	%r328, %r327, 5;
	mul.wide.u32 	%rd169, %r328, 4;
	sub.s64 	%rd23, %rd2, %rd169;
	ld.local.u32 	%r718, [%rd23+24];
	ld.local.u32 	%r719, [%rd23+20];
	setp.eq.s32 	%p23, %r34, 0;
	@%p23 bra 	$L__BB3_23;
	shf.l.wrap.b32 	%r718, %r719, %r718, %r34;
	ld.local.u32 	%r329, [%rd23+16];
	shf.l.wrap.b32 	%r719, %r329, %r719, %r34;
$L__BB3_23:
	shr.u32 	%r330, %r718, 30;
	shf.l.wrap.b32 	%r331, %r719, %r718, 2;
	shl.b32 	%r332, %r719, 2;
	shr.u32 	%r333, %r331, 31;
	add.s32 	%r334, %r333, %r330;
	neg.s32 	%r335, %r334;
	setp.lt.s32 	%p24, %r30, 0;
	selp.b32 	%r720, %r335, %r334, %p24;
	xor.b32  	%r336, %r331, %r30;
	shr.s32 	%r337, %r331, 31;
	xor.b32  	%r338, %r337, %r331;
	xor.b32  	%r339, %r337, %r332;
	cvt.u64.u32 	%rd170, %r338;
	shl.b64 	%rd171, %rd170, 32;
	cvt.u64.u32 	%rd172, %r339;
	or.b64  	%rd173, %rd171, %rd172;
	cvt.rn.f64.s64 	%fd5, %rd173;
	mul.f64 	%fd6, %fd5, 0d3BF921FB54442D19;
	cvt.rn.f32.f64 	%f143, %fd6;
	neg.f32 	%f144, %f143;
	setp.lt.s32 	%p25, %r336, 0;
	selp.f32 	%f484, %f144, %f143, %p25;
	bra.uni 	$L__BB3_25;
$L__BB3_24:
	mov.f32 	%f145, 0f00000000;
	mul.rn.f32 	%f484, %f11, %f145;
	mov.b32 	%r720, 0;
$L__BB3_25:
	setp.ltu.f32 	%p26, %f13, 0f47CE4780;
	mul.rn.f32 	%f146, %f484, %f484;
	and.b32  	%r341, %r720, 1;
	setp.eq.b32 	%p27, %r341, 1;
	selp.f32 	%f147, 0f3F800000, %f484, %p27;
	fma.rn.f32 	%f148, %f146, %f147, 0f00000000;
	fma.rn.f32 	%f149, %f146, 0f37CBAC00, 0fBAB607ED;
	selp.f32 	%f150, %f149, 0fB94D4153, %p27;
	selp.f32 	%f151, 0f3D2AAABB, 0f3C0885E4, %p27;
	fma.rn.f32 	%f152, %f150, %f146, %f151;
	selp.f32 	%f153, 0fBEFFFFFF, 0fBE2AAAA8, %p27;
	fma.rn.f32 	%f154, %f152, %f146, %f153;
	fma.rn.f32 	%f155, %f154, %f148, %f147;
	and.b32  	%r342, %r720, 2;
	setp.eq.s32 	%p28, %r342, 0;
	mov.f32 	%f156, 0f00000000;
	sub.f32 	%f157, %f156, %f155;
	selp.f32 	%f17, %f155, %f157, %p28;
	@%p26 bra 	$L__BB3_33;
	setp.eq.f32 	%p29, %f13, 0f7F800000;
	@%p29 bra 	$L__BB3_32;
	mov.b32 	%r43, %f11;
	shl.b32 	%r344, %r43, 8;
	or.b32  	%r44, %r344, -2147483648;
	mov.b64 	%rd324, 0;
	mov.b32 	%r721, 0;
	mov.u64 	%rd322, __cudart_i2opi_f;
	mov.u64 	%rd323, %rd1;
$L__BB3_28:
	.pragma "nounroll";
	ld.global.nc.u32 	%r345, [%rd322];
	mad.wide.u32 	%rd176, %r345, %r44, %rd324;
	shr.u64 	%rd324, %rd176, 32;
	st.local.u32 	[%rd323], %rd176;
	add.s32 	%r721, %r721, 1;
	add.s64 	%rd323, %rd323, 4;
	add.s64 	%rd322, %rd322, 4;
	setp.ne.s32 	%p30, %r721, 6;
	@%p30 bra 	$L__BB3_28;
	shr.u32 	%r346, %r43, 23;
	st.local.u32 	[%rd1+24], %rd324;
	and.b32  	%r47, %r346, 31;
	and.b32  	%r347, %r346, 224;
	add.s32 	%r348, %r347, -128;
	shr.u32 	%r349, %r348, 5;
	mul.wide.u32 	%rd177, %r349, 4;
	sub.s64 	%rd30, %rd1, %rd177;
	ld.local.u32 	%r722, [%rd30+24];
	ld.local.u32 	%r723, [%rd30+20];
	setp.eq.s32 	%p31, %r47, 0;
	@%p31 bra 	$L__BB3_31;
	shf.l.wrap.b32 	%r722, %r723, %r722, %r47;
	ld.local.u32 	%r350, [%rd30+16];
	shf.l.wrap.b32 	%r723, %r350, %r723, %r47;
$L__BB3_31:
	shr.u32 	%r351, %r722, 30;
	shf.l.wrap.b32 	%r352, %r723, %r722, 2;
	shl.b32 	%r353, %r723, 2;
	shr.u32 	%r354, %r352, 31;
	add.s32 	%r355, %r354, %r351;
	neg.s32 	%r356, %r355;
	setp.lt.s32 	%p32, %r43, 0;
	selp.b32 	%r724, %r356, %r355, %p32;
	xor.b32  	%r357, %r352, %r43;
	shr.s32 	%r358, %r352, 31;
	xor.b32  	%r359, %r358, %r352;
	xor.b32  	%r360, %r358, %r353;
	cvt.u64.u32 	%rd178, %r359;
	shl.b64 	%rd179, %rd178, 32;
	cvt.u64.u32 	%rd180, %r360;
	or.b64  	%rd181, %rd179, %rd180;
	cvt.rn.f64.s64 	%fd7, %rd181;
	mul.f64 	%fd8, %fd7, 0d3BF921FB54442D19;
	cvt.rn.f32.f64 	%f158, %fd8;
	neg.f32 	%f159, %f158;
	setp.lt.s32 	%p33, %r357, 0;
	selp.f32 	%f485, %f159, %f158, %p33;
	bra.uni 	$L__BB3_33;
$L__BB3_32:
	mov.f32 	%f160, 0f00000000;
	mul.rn.f32 	%f485, %f11, %f160;
	mov.b32 	%r724, 0;
$L__BB3_33:
	add.s32 	%r362, %r724, 1;
	mul.rn.f32 	%f161, %f485, %f485;
	and.b32  	%r363, %r724, 1;
	setp.eq.b32 	%p34, %r363, 1;
	selp.f32 	%f162, %f485, 0f3F800000, %p34;
	fma.rn.f32 	%f163, %f161, %f162, 0f00000000;
	fma.rn.f32 	%f164, %f161, 0f37CBAC00, 0fBAB607ED;
	selp.f32 	%f165, 0fB94D4153, %f164, %p34;
	selp.f32 	%f166, 0f3C0885E4, 0f3D2AAABB, %p34;
	fma.rn.f32 	%f167, %f165, %f161, %f166;
	selp.f32 	%f168, 0fBE2AAAA8, 0fBEFFFFFF, %p34;
	fma.rn.f32 	%f169, %f167, %f161, %f168;
	fma.rn.f32 	%f170, %f169, %f163, %f162;
	and.b32  	%r364, %r362, 2;
	setp.eq.s32 	%p35, %r364, 0;
	mov.f32 	%f171, 0f00000000;
	sub.f32 	%f172, %f171, %f170;
	selp.f32 	%f173, %f170, %f172, %p35;
	add.f32 	%f174, %f173, 0fBF800000;
	sub.f32 	%f175, %f17, %f11;
	div.rn.f32 	%f176, %f175, %f174;
	sub.f32 	%f21, %f11, %f176;
	mul.f32 	%f177, %f21, 0f3F22F983;
	cvt.rni.s32.f32 	%r732, %f177;
	cvt.rn.f32.s32 	%f178, %r732;
	fma.rn.f32 	%f179, %f178, 0fBFC90FDA, %f21;
	fma.rn.f32 	%f180, %f178, 0fB3A22168, %f179;
	fma.rn.f32 	%f487, %f178, 0fA7C234C5, %f180;
	abs.f32 	%f23, %f21;
	setp.ltu.f32 	%p36, %f23, 0f47CE4780;
	mov.u32 	%r728, %r732;
	mov.f32 	%f486, %f487;
	@%p36 bra 	$L__BB3_41;
	setp.eq.f32 	%p37, %f23, 0f7F800000;
	@%p37 bra 	$L__BB3_40;
	mov.b32 	%r57, %f21;
	shl.b32 	%r366, %r57, 8;
	or.b32  	%r58, %r366, -2147483648;
	mov.b64 	%rd327, 0;
	mov.b32 	%r725, 0;
	mov.u64 	%rd325, __cudart_i2opi_f;
	mov.u64 	%rd326, %rd2;
$L__BB3_36:
	.pragma "nounroll";
	ld.global.nc.u32 	%r367, [%rd325];
	mad.wide.u32 	%rd184, %r367, %r58, %rd327;
	shr.u64 	%rd327, %rd184, 32;
	st.local.u32 	[%rd326], %rd184;
	add.s32 	%r725, %r725, 1;
	add.s64 	%rd326, %rd326, 4;
	add.s64 	%rd325, %rd325, 4;
	setp.ne.s32 	%p38, %r725, 6;
	@%p38 bra 	$L__BB3_36;
	shr.u32 	%r368, %r57, 23;
	st.local.u32 	[%rd2+24], %rd327;
	and.b32  	%r61, %r368, 31;
	and.b32  	%r369, %r368, 224;
	add.s32 	%r370, %r369, -128;
	shr.u32 	%r371, %r370, 5;
	mul.wide.u32 	%rd185, %r371, 4;
	sub.s64 	%rd37, %rd2, %rd185;
	ld.local.u32 	%r726, [%rd37+24];
	ld.local.u32 	%r727, [%rd37+20];
	setp.eq.s32 	%p39, %r61, 0;
	@%p39 bra 	$L__BB3_39;
	shf.l.wrap.b32 	%r726, %r727, %r726, %r61;
	ld.local.u32 	%r372, [%rd37+16];
	shf.l.wrap.b32 	%r727, %r372, %r727, %r61;
$L__BB3_39:
	shr.u32 	%r373, %r726, 30;
	shf.l.wrap.b32 	%r374, %r727, %r726, 2;
	shl.b32 	%r375, %r727, 2;
	shr.u32 	%r376, %r374, 31;
	add.s32 	%r377, %r376, %r373;
	neg.s32 	%r378, %r377;
	setp.lt.s32 	%p40, %r57, 0;
	selp.b32 	%r728, %r378, %r377, %p40;
	xor.b32  	%r379, %r374, %r57;
	shr.s32 	%r380, %r374, 31;
	xor.b32  	%r381, %r380, %r374;
	xor.b32  	%r382, %r380, %r375;
	cvt.u64.u32 	%rd186, %r381;
	shl.b64 	%rd187, %rd186, 32;
	cvt.u64.u32 	%rd188, %r382;
	or.b64  	%rd189, %rd187, %rd188;
	cvt.rn.f64.s64 	%fd9, %rd189;
	mul.f64 	%fd10, %fd9, 0d3BF921FB54442D19;
	cvt.rn.f32.f64 	%f181, %fd10;
	neg.f32 	%f182, %f181;
	setp.lt.s32 	%p41, %r379, 0;
	selp.f32 	%f486, %f182, %f181, %p41;
	bra.uni 	$L__BB3_41;
$L__BB3_40:
	mov.f32 	%f183, 0f00000000;
	mul.rn.f32 	%f486, %f21, %f183;
	mov.b32 	%r728, 0;
$L__BB3_41:
	setp.ltu.f32 	%p42, %f23, 0f47CE4780;
	mul.rn.f32 	%f184, %f486, %f486;
	and.b32  	%r384, %r728, 1;
	setp.eq.b32 	%p43, %r384, 1;
	selp.f32 	%f185, 0f3F800000, %f486, %p43;
	fma.rn.f32 	%f186, %f184, %f185, 0f00000000;
	fma.rn.f32 	%f187, %f184, 0f37CBAC00, 0fBAB607ED;
	selp.f32 	%f188, %f187, 0fB94D4153, %p43;
	selp.f32 	%f189, 0f3D2AAABB, 0f3C0885E4, %p43;
	fma.rn.f32 	%f190, %f188, %f184, %f189;
	selp.f32 	%f191, 0fBEFFFFFF, 0fBE2AAAA8, %p43;
	fma.rn.f32 	%f192, %f190, %f184, %f191;
	fma.rn.f32 	%f193, %f192, %f186, %f185;
	and.b32  	%r385, %r728, 2;
	setp.eq.s32 	%p44, %r385, 0;
	mov.f32 	%f194, 0f00000000;
	sub.f32 	%f195, %f194, %f193;
	selp.f32 	%f27, %f193, %f195, %p44;
	@%p42 bra 	$L__BB3_49;
	setp.eq.f32 	%p45, %f23, 0f7F800000;
	@%p45 bra 	$L__BB3_48;
	mov.b32 	%r70, %f21;
	shl.b32 	%r387, %r70, 8;
	or.b32  	%r71, %r387, -2147483648;
	mov.b64 	%rd330, 0;
	mov.b32 	%r729, 0;
	mov.u64 	%rd328, __cudart_i2opi_f;
	mov.u64 	%rd329, %rd1;
$L__BB3_44:
	.pragma "nounroll";
	ld.global.nc.u32 	%r388, [%rd328];
	mad.wide.u32 	%rd192, %r388, %r71, %rd330;
	shr.u64 	%rd330, %rd192, 32;
	st.local.u32 	[%rd329], %rd192;
	add.s32 	%r729, %r729, 1;
	add.s64 	%rd329, %rd329, 4;
	add.s64 	%rd328, %rd328, 4;
	setp.ne.s32 	%p46, %r729, 6;
	@%p46 bra 	$L__BB3_44;
	shr.u32 	%r389, %r70, 23;
	st.local.u32 	[%rd1+24], %rd330;
	and.b32  	%r74, %r389, 31;
	and.b32  	%r390, %r389, 224;
	add.s32 	%r391, %r390, -128;
	shr.u32 	%r392, %r391, 5;
	mul.wide.u32 	%rd193, %r392, 4;
	sub.s64 	%rd44, %rd1, %rd193;
	ld.local.u32 	%r730, [%rd44+24];
	ld.local.u32 	%r731, [%rd44+20];
	setp.eq.s32 	%p47, %r74, 0;
	@%p47 bra 	$L__BB3_47;
	shf.l.wrap.b32 	%r730, %r731, %r730, %r74;
	ld.local.u32 	%r393, [%rd44+16];
	shf.l.wrap.b32 	%r731, %r393, %r731, %r74;
$L__BB3_47:
	shr.u32 	%r394, %r730, 30;
	shf.l.wrap.b32 	%r395, %r731, %r730, 2;
	shl.b32 	%r396, %r731, 2;
	shr.u32 	%r397, %r395, 31;
	add.s32 	%r398, %r397, %r394;
	neg.s32 	%r399, %r398;
	setp.lt.s32 	%p48, %r70, 0;
	selp.b32 	%r732, %r399, %r398, %p48;
	xor.b32  	%r400, %r395, %r70;
	shr.s32 	%r401, %r395, 31;
	xor.b32  	%r402, %r401, %r395;
	xor.b32  	%r403, %r401, %r396;
	cvt.u64.u32 	%rd194, %r402;
	shl.b64 	%rd195, %rd194, 32;
	cvt.u64.u32 	%rd196, %r403;
	or.b64  	%rd197, %rd195, %rd196;
	cvt.rn.f64.s64 	%fd11, %rd197;
	mul.f64 	%fd12, %fd11, 0d3BF921FB54442D19;
	cvt.rn.f32.f64 	%f196, %fd12;
	neg.f32 	%f197, %f196;
	setp.lt.s32 	%p49, %r400, 0;
	selp.f32 	%f487, %f197, %f196, %p49;
	bra.uni 	$L__BB3_49;
$L__BB3_48:
	mov.f32 	%f198, 0f00000000;
	mul.rn.f32 	%f487, %f21, %f198;
	mov.b32 	%r732, 0;
$L__BB3_49:
	add.s32 	%r405, %r732, 1;
	mul.rn.f32 	%f199, %f487, %f487;
	and.b32  	%r406, %r732, 1;
	setp.eq.b32 	%p50, %r406, 1;
	selp.f32 	%f200, %f487, 0f3F800000, %p50;
	fma.rn.f32 	%f201, %f199, %f200, 0f00000000;
	fma.rn.f32 	%f202, %f199, 0f37CBAC00, 0fBAB607ED;
	selp.f32 	%f203, 0fB94D4153, %f202, %p50;
	selp.f32 	%f204, 0f3C0885E4, 0f3D2AAABB, %p50;
	fma.rn.f32 	%f205, %f203, %f199, %f204;
	selp.f32 	%f206, 0fBE2AAAA8, 0fBEFFFFFF, %p50;
	fma.rn.f32 	%f207, %f205, %f199, %f206;
	fma.rn.f32 	%f208, %f207, %f201, %f200;
	and.b32  	%r407, %r405, 2;
	setp.eq.s32 	%p51, %r407, 0;
	mov.f32 	%f209, 0f00000000;
	sub.f32 	%f210, %f209, %f208;
	selp.f32 	%f211, %f208, %f210, %p51;
	add.f32 	%f212, %f211, 0fBF800000;
	sub.f32 	%f213, %f27, %f21;
	div.rn.f32 	%f214, %f213, %f212;
	sub.f32 	%f31, %f21, %f214;
	mul.f32 	%f215, %f31, 0f3F22F983;
	cvt.rni.s32.f32 	%r740, %f215;
	cvt.rn.f32.s32 	%f216, %r740;
	fma.rn.f32 	%f217, %f216, 0fBFC90FDA, %f31;
	fma.rn.f32 	%f218, %f216, 0fB3A22168, %f217;
	fma.rn.f32 	%f489, %f216, 0fA7C234C5, %f218;
	abs.f32 	%f33, %f31;
	setp.ltu.f32 	%p52, %f33, 0f47CE4780;
	mov.u32 	%r736, %r740;
	mov.f32 	%f488, %f489;
	@%p52 bra 	$L__BB3_57;
	setp.eq.f32 	%p53, %f33, 0f7F800000;
	@%p53 bra 	$L__BB3_56;
	mov.b32 	%r84, %f31;
	shl.b32 	%r409, %r84, 8;
	or.b32  	%r85, %r409, -2147483648;
	mov.b64 	%rd333, 0;
	mov.b32 	%r733, 0;
	mov.u64 	%rd331, __cudart_i2opi_f;
	mov.u64 	%rd332, %rd2;
$L__BB3_52:
	.pragma "nounroll";
	ld.global.nc.u32 	%r410, [%rd331];
	mad.wide.u32 	%rd200, %r410, %r85, %rd333;
	shr.u64 	%rd333, %rd200, 32;
	st.local.u32 	[%rd332], %rd200;
	add.s32 	%r733, %r733, 1;
	add.s64 	%rd332, %rd332, 4;
	add.s64 	%rd331, %rd331, 4;
	setp.ne.s32 	%p54, %r733, 6;
	@%p54 bra 	$L__BB3_52;
	shr.u32 	%r411, %r84, 23;
	st.local.u32 	[%rd2+24], %rd333;
	and.b32  	%r88, %r411, 31;
	and.b32  	%r412, %r411, 224;
	add.s32 	%r413, %r412, -128;
	shr.u32 	%r414, %r413, 5;
	mul.wide.u32 	%rd201, %r414, 4;
	sub.s64 	%rd51, %rd2, %rd201;
	ld.local.u32 	%r734, [%rd51+24];
	ld.local.u32 	%r735, [%rd51+20];
	setp.eq.s32 	%p55, %r88, 0;
	@%p55 bra 	$L__BB3_55;
	shf.l.wrap.b32 	%r734, %r735, %r734, %r88;
	ld.local.u32 	%r415, [%rd51+16];
	shf.l.wrap.b32 	%r735, %r415, %r735, %r88;
$L__BB3_55:
	shr.u32 	%r416, %r734, 30;
	shf.l.wrap.b32 	%r417, %r735, %r734, 2;
	shl.b32 	%r418, %r735, 2;
	shr.u32 	%r419, %r417, 31;
	add.s32 	%r420, %r419, %r416;
	neg.s32 	%r421, %r420;
	setp.lt.s32 	%p56, %r84, 0;
	selp.b32 	%r736, %r421, %r420, %p56;
	xor.b32  	%r422, %r417, %r84;
	shr.s32 	%r423, %r417, 31;
	xor.b32  	%r424, %r423, %r417;
	xor.b32  	%r425, %r423, %r418;
	cvt.u64.u32 	%rd202, %r424;
	shl.b64 	%rd203, %rd202, 32;
	cvt.u64.u32 	%rd204, %r425;
	or.b64  	%rd205, %rd203, %rd204;
	cvt.rn.f64.s64 	%fd13, %rd205;
	mul.f64 	%fd14, %fd13, 0d3BF921FB54442D19;
	cvt.rn.f32.f64 	%f219, %fd14;
	neg.f32 	%f220, %f219;
	setp.lt.s32 	%p57, %r422, 0;
	selp.f32 	%f488, %f220, %f219, %p57;
	bra.uni 	$L__BB3_57;
$L__BB3_56:
	mov.f32 	%f221, 0f00000000;
	mul.rn.f32 	%f488, %f31, %f221;
	mov.b32 	%r736, 0;
$L__BB3_57:
	setp.ltu.f32 	%p58, %f33, 0f47CE4780;
	mul.rn.f32 	%f222, %f488, %f488;
	and.b32  	%r427, %r736, 1;
	setp.eq.b32 	%p59, %r427, 1;
	selp.f32 	%f223, 0f3F800000, %f488, %p59;
	fma.rn.f32 	%f224, %f222, %f223, 0f00000000;
	fma.rn.f32 	%f225, %f222, 0f37CBAC00, 0fBAB607ED;
	selp.f32 	%f226, %f225, 0fB94D4153, %p59;
	selp.f32 	%f227, 0f3D2AAABB, 0f3C0885E4, %p59;
	fma.rn.f32 	%f228, %f226, %f222, %f227;
	selp.f32 	%f229, 0fBEFFFFFF, 0fBE2AAAA8, %p59;
	fma.rn.f32 	%f230, %f228, %f222, %f229;
	fma.rn.f32 	%f231, %f230, %f224, %f223;
	and.b32  	%r428, %r736, 2;
	setp.eq.s32 	%p60, %r428, 0;
	mov.f32 	%f232, 0f00000000;
	sub.f32 	%f233, %f232, %f231;
	selp.f32 	%f37, %f231, %f233, %p60;
	@%p58 bra 	$L__BB3_65;
	setp.eq.f32 	%p61, %f33, 0f7F800000;
	@%p61 bra 	$L__BB3_64;
	mov.b32 	%r97, %f31;
	shl.b32 	%r430, %r97, 8;
	or.b32  	%r98, %r430, -2147483648;
	mov.b64 	%rd336, 0;
	mov.b32 	%r737, 0;
	mov.u64 	%rd334, __cudart_i2opi_f;
	mov.u64 	%rd335, %rd1;
$L__BB3_60:
	.pragma "nounroll";
	ld.global.nc.u32 	%r431, [%rd334];
	mad.wide.u32 	%rd208, %r431, %r98, %rd336;
	shr.u64 	%rd336, %rd208, 32;
	st.local.u32 	[%rd335], %rd208;
	add.s32 	%r737, %r737, 1;
	add.s64 	%rd335, %rd335, 4;
	add.s64 	%rd334, %rd334, 4;
	setp.ne.s32 	%p62, %r737, 6;
	@%p62 bra 	$L__BB3_60;
	shr.u32 	%r432, %r97, 23;
	st.local.u32 	[%rd1+24], %rd336;
	and.b32  	%r101, %r432, 31;
	and.b32  	%r433, %r432, 224;
	add.s32 	%r434, %r433, -128;
	shr.u32 	%r435, %r434, 5;
	mul.wide.u32 	%rd209, %r435, 4;
	sub.s64 	%rd58, %rd1, %rd209;
	ld.local.u32 	%r738, [%rd58+24];
	ld.local.u32 	%r739, [%rd58+20];
	setp.eq.s32 	%p63, %r101, 0;
	@%p63 bra 	$L__BB3_63;
	shf.l.wrap.b32 	%r738, %r739, %r738, %r101;
	ld.local.u32 	%r436, [%rd58+16];
	shf.l.wrap.b32 	%r739, %r436, %r739, %r101;
$L__BB3_63:
	shr.u32 	%r437, %r738, 30;
	shf.l.wrap.b32 	%r438, %r739, %r738, 2;
	shl.b32 	%r439, %r739, 2;
	shr.u32 	%r440, %r438, 31;
	add.s32 	%r441, %r440, %r437;
	neg.s32 	%r442, %r441;
	setp.lt.s32 	%p64, %r97, 0;
	selp.b32 	%r740, %r442, %r441, %p64;
	xor.b32  	%r443, %r438, %r97;
	shr.s32 	%r444, %r438, 31;
	xor.b32  	%r445, %r444, %r438;
	xor.b32  	%r446, %r444, %r439;
	cvt.u64.u32 	%rd210, %r445;
	shl.b64 	%rd211, %rd210, 32;
	cvt.u64.u32 	%rd212, %r446;
	or.b64  	%rd213, %rd211, %rd212;
	cvt.rn.f64.s64 	%fd15, %rd213;
	mul.f64 	%fd16, %fd15, 0d3BF921FB54442D19;
	cvt.rn.f32.f64 	%f234, %fd16;
	neg.f32 	%f235, %f234;
	setp.lt.s32 	%p65, %r443, 0;
	selp.f32 	%f489, %f235, %f234, %p65;
	bra.uni 	$L__BB3_65;
$L__BB3_64:
	mov.f32 	%f236, 0f00000000;
	mul.rn.f32 	%f489, %f31, %f236;
	mov.b32 	%r740, 0;
$L__BB3_65:
	add.s32 	%r448, %r740, 1;
	mul.rn.f32 	%f237, %f489, %f489;
	and.b32  	%r449, %r740, 1;
	setp.eq.b32 	%p66, %r449, 1;
	selp.f32 	%f238, %f489, 0f3F800000, %p66;
	fma.rn.f32 	%f239, %f237, %f238, 0f00000000;
	fma.rn.f32 	%f240, %f237, 0f37CBAC00, 0fBAB607ED;
	selp.f32 	%f241, 0fB94D4153, %f240, %p66;
	selp.f32 	%f242, 0f3C0885E4, 0f3D2AAABB, %p66;
	fma.rn.f32 	%f243, %f241, %f237, %f242;
	selp.f32 	%f244, 0fBE2AAAA8, 0fBEFFFFFF, %p66;
	fma.rn.f32 	%f245, %f243, %f237, %f244;
	fma.rn.f32 	%f246, %f245, %f239, %f238;
	and.b32  	%r450, %r448, 2;
	setp.eq.s32 	%p67, %r450, 0;
	mov.f32 	%f247, 0f00000000;
	sub.f32 	%f248, %f247, %f246;
	selp.f32 	%f249, %f246, %f248, %p67;
	add.f32 	%f250, %f249, 0fBF800000;
	sub.f32 	%f251, %f37, %f31;
	div.rn.f32 	%f252, %f251, %f250;
	sub.f32 	%f41, %f31, %f252;
	mul.f32 	%f253, %f41, 0f3F22F983;
	cvt.rni.s32.f32 	%r748, %f253;
	cvt.rn.f32.s32 	%f254, %r748;
	fma.rn.f32 	%f255, %f254, 0fBFC90FDA, %f41;
	fma.rn.f32 	%f256, %f254, 0fB3A22168, %f255;
	fma.rn.f32 	%f491, %f254, 0fA7C234C5, %f256;
	abs.f32 	%f43, %f41;
	setp.ltu.f32 	%p68, %f43, 0f47CE4780;
	mov.u32 	%r744, %r748;
	mov.f32 	%f490, %f491;
	@%p68 bra 	$L__BB3_73;
	setp.eq.f32 	%p69, %f43, 0f7F800000;
	@%p69 bra 	$L__BB3_72;
	mov.b32 	%r111, %f41;
	shl.b32 	%r452, %r111, 8;
	or.b32  	%r112, %r452, -2147483648;
	mov.b64 	%rd339, 0;
	mov.b32 	%r741, 0;
	mov.u64 	%rd337, __cudart_i2opi_f;
	mov.u64 	%rd338, %rd2;
$L__BB3_68:
	.pragma "nounroll";
	ld.global.nc.u32 	%r453, [%rd337];
	mad.wide.u32 	%rd216, %r453, %r112, %rd339;
	shr.u64 	%rd339, %rd216, 32;
	st.local.u32 	[%rd338], %rd216;
	add.s32 	%r741, %r741, 1;
	add.s64 	%rd338, %rd338, 4;
	add.s64 	%rd337, %rd337, 4;
	setp.ne.s32 	%p70, %r741, 6;
	@%p70 bra 	$L__BB3_68;
	shr.u32 	%r454, %r111, 23;
	st.local.u32 	[%rd2+24], %rd339;
	and.b32  	%r115, %r454, 31;
	and.b32  	%r455, %r454, 224;
	add.s32 	%r456, %r455, -128;
	shr.u32 	%r457, %r456, 5;
	mul.wide.u32 	%rd217, %r457, 4;
	sub.s64 	%rd65, %rd2, %rd217;
	ld.local.u32 	%r742, [%rd65+24];
	ld.local.u32 	%r743, [%rd65+20];
	setp.eq.s32 	%p71, %r115, 0;
	@%p71 bra 	$L__BB3_71;
	shf.l.wrap.b32 	%r742, %r743, %r742, %r115;
	ld.local.u32 	%r458, [%rd65+16];
	shf.l.wrap.b32 	%r743, %r458, %r743, %r115;
$L__BB3_71:
	shr.u32 	%r459, %r742, 30;
	shf.l.wrap.b32 	%r460, %r743, %r742, 2;
	shl.b32 	%r461, %r743, 2;
	shr.u32 	%r462, %r460, 31;
	add.s32 	%r463, %r462, %r459;
	neg.s32 	%r464, %r463;
	setp.lt.s32 	%p72, %r111, 0;
	selp.b32 	%r744, %r464, %r463, %p72;
	xor.b32  	%r465, %r460, %r111;
	shr.s32 	%r466, %r460, 31;
	xor.b32  	%r467, %r466, %r460;
	xor.b32  	%r468, %r466, %r461;
	cvt.u64.u32 	%rd218, %r467;
	shl.b64 	%rd219, %rd218, 32;
	cvt.u64.u32 	%rd220, %r468;
	or.b64  	%rd221, %rd219, %rd220;
	cvt.rn.f64.s64 	%fd17, %rd221;
	mul.f64 	%fd18, %fd17, 0d3BF921FB54442D19;
	cvt.rn.f32.f64 	%f257, %fd18;
	neg.f32 	%f258, %f257;
	setp.lt.s32 	%p73, %r465, 0;
	selp.f32 	%f490, %f258, %f257, %p73;
	bra.uni 	$L__BB3_73;
$L__BB3_72:
	mov.f32 	%f259, 0f00000000;
	mul.rn.f32 	%f490, %f41, %f259;
	mov.b32 	%r744, 0;
$L__BB3_73:
	setp.ltu.f32 	%p74, %f43, 0f47CE4780;
	mul.rn.f32 	%f260, %f490, %f490;
	and.b32  	%r470, %r744, 1;
	setp.eq.b32 	%p75, %r470, 1;
	selp.f32 	%f261, 0f3F800000, %f490, %p75;
	fma.rn.f32 	%f262, %f260, %f261, 0f00000000;
	fma.rn.f32 	%f263, %f260, 0f37CBAC00, 0fBAB607ED;
	selp.f32 	%f264, %f263, 0fB94D4153, %p75;
	selp.f32 	%f265, 0f3D2AAABB, 0f3C0885E4, %p75;
	fma.rn.f32 	%f266, %f264, %f260, %f265;
	selp.f32 	%f267, 0fBEFFFFFF, 0fBE2AAAA8, %p75;
	fma.rn.f32 	%f268, %f266, %f260, %f267;
	fma.rn.f32 	%f269, %f268, %f262, %f261;
	and.b32  	%r471, %r744, 2;
	setp.eq.s32 	%p76, %r471, 0;
	mov.f32 	%f270, 0f00000000;
	sub.f32 	%f271, %f270, %f269;
	selp.f32 	%f47, %f269, %f271, %p76;
	@%p74 bra 	$L__BB3_81;
	setp.eq.f32 	%p77, %f43, 0f7F800000;
	@%p77 bra 	$L__BB3_80;
	mov.b32 	%r124, %f41;
	shl.b32 	%r473, %r124, 8;
	or.b32  	%r125, %r473, -2147483648;
	mov.b64 	%rd342, 0;
	mov.b32 	%r745, 0;
	mov.u64 	%rd340, __cudart_i2opi_f;
	mov.u64 	%rd341, %rd1;
$L__BB3_76:
	.pragma "nounroll";
	ld.global.nc.u32 	%r474, [%rd340];
	mad.wide.u32 	%rd224, %r474, %r125, %rd342;
	shr.u64 	%rd342, %rd224, 32;
	st.local.u32 	[%rd341], %rd224;
	add.s32 	%r745, %r745, 1;
	add.s64 	%rd341, %rd341, 4;
	add.s64 	%rd340, %rd340, 4;
	setp.ne.s32 	%p78, %r745, 6;
	@%p78 bra 	$L__BB3_76;
	shr.u32 	%r475, %r124, 23;
	st.local.u32 	[%rd1+24], %rd342;
	and.b32  	%r128, %r475, 31;
	and.b32  	%r476, %r475, 224;
	add.s32 	%r477, %r476, -128;
	shr.u32 	%r478, %r477, 5;
	mul.wide.u32 	%rd225, %r478, 4;
	sub.s64 	%rd72, %rd1, %rd225;
	ld.local.u32 	%r746, [%rd72+24];
	ld.local.u32 	%r747, [%rd72+20];
	setp.eq.s32 	%p79, %r128, 0;
	@%p79 bra 	$L__BB3_79;
	shf.l.wrap.b32 	%r746, %r747, %r746, %r128;
	ld.local.u32 	%r479, [%rd72+16];
	shf.l.wrap.b32 	%r747, %r479, %r747, %r128;
$L__BB3_79:
	shr.u32 	%r480, %r746, 30;
	shf.l.wrap.b32 	%r481, %r747, %r746, 2;
	shl.b32 	%r482, %r747, 2;
	shr.u32 	%r483, %r481, 31;
	add.s32 	%r484, %r483, %r480;
	neg.s32 	%r485, %r484;
	setp.lt.s32 	%p80, %r124, 0;
	selp.b32 	%r748, %r485, %r484, %p80;
	xor.b32  	%r486, %r481, %r124;
	shr.s32 	%r487, %r481, 31;
	xor.b32  	%r488, %r487, %r481;
	xor.b32  	%r489, %r487, %r482;
	cvt.u64.u32 	%rd226, %r488;
	shl.b64 	%rd227, %rd226, 32;
	cvt.u64.u32 	%rd228, %r489;
	or.b64  	%rd229, %rd227, %rd228;
	cvt.rn.f64.s64 	%fd19, %rd229;
	mul.f64 	%fd20, %fd19, 0d3BF921FB54442D19;
	cvt.rn.f32.f64 	%f272, %fd20;
	neg.f32 	%f273, %f272;
	setp.lt.s32 	%p81, %r486, 0;
	selp.f32 	%f491, %f273, %f272, %p81;
	bra.uni 	$L__BB3_81;
$L__BB3_80:
	mov.f32 	%f274, 0f00000000;
	mul.rn.f32 	%f491, %f41, %f274;
	mov.b32 	%r748, 0;
$L__BB3_81:
	add.s32 	%r491, %r748, 1;
	mul.rn.f32 	%f275, %f491, %f491;
	and.b32  	%r492, %r748, 1;
	setp.eq.b32 	%p82, %r492, 1;
	selp.f32 	%f276, %f491, 0f3F800000, %p82;
	fma.rn.f32 	%f277, %f275, %f276, 0f00000000;
	fma.rn.f32 	%f278, %f275, 0f37CBAC00, 0fBAB607ED;
	selp.f32 	%f279, 0fB94D4153, %f278, %p82;
	selp.f32 	%f280, 0f3C0885E4, 0f3D2AAABB, %p82;
	fma.rn.f32 	%f281, %f279, %f275, %f280;
	selp.f32 	%f282, 0fBE2AAAA8, 0fBEFFFFFF, %p82;
	fma.rn.f32 	%f283, %f281, %f275, %f282;
	fma.rn.f32 	%f284, %f283, %f277, %f276;
	and.b32  	%r493, %r491, 2;
	setp.eq.s32 	%p83, %r493, 0;
	mov.f32 	%f285, 0f00000000;
	sub.f32 	%f286, %f285, %f284;
	selp.f32 	%f287, %f284, %f286, %p83;
	add.f32 	%f288, %f287, 0fBF800000;
	sub.f32 	%f289, %f47, %f41;
	div.rn.f32 	%f290, %f289, %f288;
	sub.f32 	%f51, %f41, %f290;
	mul.f32 	%f291, %f51, 0f3F22F983;
	cvt.rni.s32.f32 	%r756, %f291;
	cvt.rn.f32.s32 	%f292, %r756;
	fma.rn.f32 	%f293, %f292, 0fBFC90FDA, %f51;
	fma.rn.f32 	%f294, %f292, 0fB3A22168, %f293;
	fma.rn.f32 	%f493, %f292, 0fA7C234C5, %f294;
	abs.f32 	%f53, %f51;
	setp.ltu.f32 	%p84, %f53, 0f47CE4780;
	mov.u32 	%r752, %r756;
	mov.f32 	%f492, %f493;
	@%p84 bra 	$L__BB3_89;
	setp.eq.f32 	%p85, %f53, 0f7F800000;
	@%p85 bra 	$L__BB3_88;
	mov.b32 	%r138, %f51;
	shl.b32 	%r495, %r138, 8;
	or.b32  	%r139, %r495, -2147483648;
	mov.b64 	%rd345, 0;
	mov.b32 	%r749, 0;
	mov.u64 	%rd343, __cudart_i2opi_f;
	mov.u64 	%rd344, %rd2;
$L__BB3_84:
	.pragma "nounroll";
	ld.global.nc.u32 	%r496, [%rd343];
	mad.wide.u32 	%rd232, %r496, %r139, %rd345;
	shr.u64 	%rd345, %rd232, 32;
	st.local.u32 	[%rd344], %rd232;
	add.s32 	%r749, %r749, 1;
	add.s64 	%rd344, %rd344, 4;
	add.s64 	%rd343, %rd343, 4;
	setp.ne.s32 	%p86, %r749, 6;
	@%p86 bra 	$L__BB3_84;
	shr.u32 	%r497, %r138, 23;
	st.local.u32 	[%rd2+24], %rd345;
	and.b32  	%r142, %r497, 31;
	and.b32  	%r498, %r497, 224;
	add.s32 	%r499, %r498, -128;
	shr.u32 	%r500, %r499, 5;
	mul.wide.u32 	%rd233, %r500, 4;
	sub.s64 	%rd79, %rd2, %rd233;
	ld.local.u32 	%r750, [%rd79+24];
	ld.local.u32 	%r751, [%rd79+20];
	setp.eq.s32 	%p87, %r142, 0;
	@%p87 bra 	$L__BB3_87;
	shf.l.wrap.b32 	%r750, %r751, %r750, %r142;
	ld.local.u32 	%r501, [%rd79+16];
	shf.l.wrap.b32 	%r751, %r501, %r751, %r142;
$L__BB3_87:
	shr.u32 	%r502, %r750, 30;
	shf.l.wrap.b32 	%r503, %r751, %r750, 2;
	shl.b32 	%r504, %r751, 2;
	shr.u32 	%r505, %r503, 31;
	add.s32 	%r506, %r505, %r502;
	neg.s32 	%r507, %r506;
	setp.lt.s32 	%p88, %r138, 0;
	selp.b32 	%r752, %r507, %r506, %p88;
	xor.b32  	%r508, %r503, %r138;
	shr.s32 	%r509, %r503, 31;
	xor.b32  	%r510, %r509, %r503;
	xor.b32  	%r511, %r509, %r504;
	cvt.u64.u32 	%rd234, %r510;
	shl.b64 	%rd235, %rd234, 32;
	cvt.u64.u32 	%rd236, %r511;
	or.b64  	%rd237, %rd235, %rd236;
	cvt.rn.f64.s64 	%fd21, %rd237;
	mul.f64 	%fd22, %fd21, 0d3BF921FB54442D19;
	cvt.rn.f32.f64 	%f295, %fd22;
	neg.f32 	%f296, %f295;
	setp.lt.s32 	%p89, %r508, 0;
	selp.f32 	%f492, %f296, %f295, %p89;
	bra.uni 	$L__BB3_89;
$L__BB3_88:
	mov.f32 	%f297, 0f00000000;
	mul.rn.f32 	%f492, %f51, %f297;
	mov.b32 	%r752, 0;
$L__BB3_89:
	setp.ltu.f32 	%p90, %f53, 0f47CE4780;
	mul.rn.f32 	%f298, %f492, %f492;
	and.b32  	%r513, %r752, 1;
	setp.eq.b32 	%p91, %r513, 1;
	selp.f32 	%f299, 0f3F800000, %f492, %p91;
	fma.rn.f32 	%f300, %f298, %f299, 0f00000000;
	fma.rn.f32 	%f301, %f298, 0f37CBAC00, 0fBAB607ED;
	selp.f32 	%f302, %f301, 0fB94D4153, %p91;
	selp.f32 	%f303, 0f3D2AAABB, 0f3C0885E4, %p91;
	fma.rn.f32 	%f304, %f302, %f298, %f303;
	selp.f32 	%f305, 0fBEFFFFFF, 0fBE2AAAA8, %p91;
	fma.rn.f32 	%f306, %f304, %f298, %f305;
	fma.rn.f32 	%f307, %f306, %f300, %f299;
	and.b32  	%r514, %r752, 2;
	setp.eq.s32 	%p92, %r514, 0;
	mov.f32 	%f308, 0f00000000;
	sub.f32 	%f309, %f308, %f307;
	selp.f32 	%f57, %f307, %f309, %p92;
	@%p90 bra 	$L__BB3_97;
	setp.eq.f32 	%p93, %f53, 0f7F800000;
	@%p93 bra 	$L__BB3_96;
	mov.b32 	%r151, %f51;
	shl.b32 	%r516, %r151, 8;
	or.b32  	%r152, %r516, -2147483648;
	mov.b64 	%rd348, 0;
	mov.b32 	%r753, 0;
	mov.u64 	%rd346, __cudart_i2opi_f;
	mov.u64 	%rd347, %rd1;
$L__BB3_92:
	.pragma "nounroll";
	ld.global.nc.u32 	%r517, [%rd346];
	mad.wide.u32 	%rd240, %r517, %r152, %rd348;
	shr.u64 	%rd348, %rd240, 32;
	st.local.u32 	[%rd347], %rd240;
	add.s32 	%r753, %r753, 1;
	add.s64 	%rd347, %rd347, 4;
	add.s64 	%rd346, %rd346, 4;
	setp.ne.s32 	%p94, %r753, 6;
	@%p94 bra 	$L__BB3_92;
	shr.u32 	%r518, %r151, 23;
	st.local.u32 	[%rd1+24], %rd348;
	and.b32  	%r155, %r518, 31;
	and.b32  	%r519, %r518, 224;
	add.s32 	%r520, %r519, -128;
	shr.u32 	%r521, %r520, 5;
	mul.wide.u32 	%rd241, %r521, 4;
	sub.s64 	%rd86, %rd1, %rd241;
	ld.local.u32 	%r754, [%rd86+24];
	ld.local.u32 	%r755, [%rd86+20];
	setp.eq.s32 	%p95, %r155, 0;
	@%p95 bra 	$L__BB3_95;
	shf.l.wrap.b32 	%r754, %r755, %r754, %r155;
	ld.local.u32 	%r522, [%rd86+16];
	shf.l.wrap.b32 	%r755, %r522, %r755, %r155;
$L__BB3_95:
	shr.u32 	%r523, %r754, 30;
	shf.l.wrap.b32 	%r524, %r755, %r754, 2;
	shl.b32 	%r525, %r755, 2;
	shr.u32 	%r526, %r524, 31;
	add.s32 	%r527, %r526, %r523;
	neg.s32 	%r528, %r527;
	setp.lt.s32 	%p96, %r151, 0;
	selp.b32 	%r756, %r528, %r527, %p96;
	xor.b32  	%r529, %r524, %r151;
	shr.s32 	%r530, %r524, 31;
	xor.b32  	%r531, %r530, %r524;
	xor.b32  	%r532, %r530, %r525;
	cvt.u64.u32 	%rd242, %r531;
	shl.b64 	%rd243, %rd242, 32;
	cvt.u64.u32 	%rd244, %r532;
	or.b64  	%rd245, %rd243, %rd244;
	cvt.rn.f64.s64 	%fd23, %rd245;
	mul.f64 	%fd24, %fd23, 0d3BF921FB54442D19;
	cvt.rn.f32.f64 	%f310, %fd24;
	neg.f32 	%f311, %f310;
	setp.lt.s32 	%p97, %r529, 0;
	selp.f32 	%f493, %f311, %f310, %p97;
	bra.uni 	$L__BB3_97;
$L__BB3_96:
	mov.f32 	%f312, 0f00000000;
	mul.rn.f32 	%f493, %f51, %f312;
	mov.b32 	%r756, 0;
$L__BB3_97:
	add.s32 	%r534, %r756, 1;
	mul.rn.f32 	%f313, %f493, %f493;
	and.b32  	%r535, %r756, 1;
	setp.eq.b32 	%p98, %r535, 1;
	selp.f32 	%f314, %f493, 0f3F800000, %p98;
	fma.rn.f32 	%f315, %f313, %f314, 0f00000000;
	fma.rn.f32 	%f316, %f313, 0f37CBAC00, 0fBAB607ED;
	selp.f32 	%f317, 0fB94D4153, %f316, %p98;
	selp.f32 	%f318, 0f3C0885E4, 0f3D2AAABB, %p98;
	fma.rn.f32 	%f319, %f317, %f313, %f318;
	selp.f32 	%f320, 0fBE2AAAA8, 0fBEFFFFFF, %p98;
	fma.rn.f32 	%f321, %f319, %f313, %f320;
	fma.rn.f32 	%f322, %f321, %f315, %f314;
	and.b32  	%r536, %r534, 2;
	setp.eq.s32 	%p99, %r536, 0;
	mov.f32 	%f323, 0f00000000;
	sub.f32 	%f324, %f323, %f322;
	selp.f32 	%f325, %f322, %f324, %p99;
	add.f32 	%f326, %f325, 0fBF800000;
	sub.f32 	%f327, %f57, %f51;
	div.rn.f32 	%f328, %f327, %f326;
	sub.f32 	%f61, %f51, %f328;
	mul.f32 	%f329, %f61, 0f3F22F983;
	cvt.rni.s32.f32 	%r764, %f329;
	cvt.rn.f32.s32 	%f330, %r764;
	fma.rn.f32 	%f331, %f330, 0fBFC90FDA, %f61;
	fma.rn.f32 	%f332, %f330, 0fB3A22168, %f331;
	fma.rn.f32 	%f495, %f330, 0fA7C234C5, %f332;
	abs.f32 	%f63, %f61;
	setp.ltu.f32 	%p100, %f63, 0f47CE4780;
	mov.u32 	%r760, %r764;
	mov.f32 	%f494, %f495;
	@%p100 bra 	$L__BB3_105;
	setp.eq.f32 	%p101, %f63, 0f7F800000;
	@%p101 bra 	$L__BB3_104;
	mov.b32 	%r165, %f61;
	shl.b32 	%r538, %r165, 8;
	or.b32  	%r166, %r538, -2147483648;
	mov.b64 	%rd351, 0;
	mov.b32 	%r757, 0;
	mov.u64 	%rd349, __cudart_i2opi_f;
	mov.u64 	%rd350, %rd2;
$L__BB3_100:
	.pragma "nounroll";
	ld.global.nc.u32 	%r539, [%rd349];
	mad.wide.u32 	%rd248, %r539, %r166, %rd351;
	shr.u64 	%rd351, %rd248, 32;
	st.local.u32 	[%rd350], %rd248;
	add.s32 	%r757, %r757, 1;
	add.s64 	%rd350, %rd350, 4;
	add.s64 	%rd349, %rd349, 4;
	setp.ne.s32 	%p102, %r757, 6;
	@%p102 bra 	$L__BB3_100;
	shr.u32 	%r540, %r165, 23;
	st.local.u32 	[%rd2+24], %rd351;
	and.b32  	%r169, %r540, 31;
	and.b32  	%r541, %r540, 224;
	add.s32 	%r542, %r541, -128;
	shr.u32 	%r543, %r542, 5;
	mul.wide.u32 	%rd249, %r543, 4;
	sub.s64 	%rd93, %rd2, %rd249;
	ld.local.u32 	%r758, [%rd93+24];
	ld.local.u32 	%r759, [%rd93+20];
	setp.eq.s32 	%p103, %r169, 0;
	@%p103 bra 	$L__BB3_103;
	shf.l.wrap.b32 	%r758, %r759, %r758, %r169;
	ld.local.u32 	%r544, [%rd93+16];
	shf.l.wrap.b32 	%r759, %r544, %r759, %r169;
$L__BB3_103:
	shr.u32 	%r545, %r758, 30;
	shf.l.wrap.b32 	%r546, %r759, %r758, 2;
	shl.b32 	%r547, %r759, 2;
	shr.u32 	%r548, %r546, 31;
	add.s32 	%r549, %r548, %r545;
	neg.s32 	%r550, %r549;
	setp.lt.s32 	%p104, %r165, 0;
	selp.b32 	%r760, %r550, %r549, %p104;
	xor.b32  	%r551, %r546, %r165;
	shr.s32 	%r552, %r546, 31;
	xor.b32  	%r553, %r552, %r546;
	xor.b32  	%r554, %r552, %r547;
	cvt.u64.u32 	%rd250, %r553;
	shl.b64 	%rd251, %rd250, 32;
	cvt.u64.u32 	%rd252, %r554;
	or.b64  	%rd253, %rd251, %rd252;
	cvt.rn.f64.s64 	%fd25, %rd253;
	mul.f64 	%fd26, %fd25, 0d3BF921FB54442D19;
	cvt.rn.f32.f64 	%f333, %fd26;
	neg.f32 	%f334, %f333;
	setp.lt.s32 	%p105, %r551, 0;
	selp.f32 	%f494, %f334, %f333, %p105;
	bra.uni 	$L__BB3_105;
$L__BB3_104:
	mov.f32 	%f335, 0f00000000;
	mul.rn.f32 	%f494, %f61, %f335;
	mov.b32 	%r760, 0;
$L__BB3_105:
	setp.ltu.f32 	%p106, %f63, 0f47CE4780;
	mul.rn.f32 	%f336, %f494, %f494;
	and.b32  	%r556, %r760, 1;
	setp.eq.b32 	%p107, %r556, 1;
	selp.f32 	%f337, 0f3F800000, %f494, %p107;
	fma.rn.f32 	%f338, %f336, %f337, 0f00000000;
	fma.rn.f32 	%f339, %f336, 0f37CBAC00, 0fBAB607ED;
	selp.f32 	%f340, %f339, 0fB94D4153, %p107;
	selp.f32 	%f341, 0f3D2AAABB, 0f3C0885E4, %p107;
	fma.rn.f32 	%f342, %f340, %f336, %f341;
	selp.f32 	%f343, 0fBEFFFFFF, 0fBE2AAAA8, %p107;
	fma.rn.f32 	%f344, %f342, %f336, %f343;
	fma.rn.f32 	%f345, %f344, %f338, %f337;
	and.b32  	%r557, %r760, 2;
	setp.eq.s32 	%p108, %r557, 0;
	mov.f32 	%f346, 0f00000000;
	sub.f32 	%f347, %f346, %f345;
	selp.f32 	%f67, %f345, %f347, %p108;
	@%p106 bra 	$L__BB3_113;
	setp.eq.f32 	%p109, %f63, 0f7F800000;
	@%p109 bra 	$L__BB3_112;
	mov.b32 	%r178, %f61;
	shl.b32 	%r559, %r178, 8;
	or.b32  	%r179, %r559, -2147483648;
	mov.b64 	%rd354, 0;
	mov.b32 	%r761, 0;
	mov.u64 	%rd352, __cudart_i2opi_f;
	mov.u64 	%rd353, %rd1;
$L__BB3_108:
	.pragma "nounroll";
	ld.global.nc.u32 	%r560, [%rd352];
	mad.wide.u32 	%rd256, %r560, %r179, %rd354;
	shr.u64 	%rd354, %rd256, 32;
	st.local.u32 	[%rd353], %rd256;
	add.s32 	%r761, %r761, 1;
	add.s64 	%rd353, %rd353, 4;
	add.s64 	%rd352, %rd352, 4;
	setp.ne.s32 	%p110, %r761, 6;
	@%p110 bra 	$L__BB3_108;
	shr.u32 	%r561, %r178, 23;
	st.local.u32 	[%rd1+24], %rd354;
	and.b32  	%r182, %r561, 31;
	and.b32  	%r562, %r561, 224;
	add.s32 	%r563, %r562, -128;
	shr.u32 	%r564, %r563, 5;
	mul.wide.u32 	%rd257, %r564, 4;
	sub.s64 	%rd100, %rd1, %rd257;
	ld.local.u32 	%r762, [%rd100+24];
	ld.local.u32 	%r763, [%rd100+20];
	setp.eq.s32 	%p111, %r182, 0;
	@%p111 bra 	$L__BB3_111;
	shf.l.wrap.b32 	%r762, %r763, %r762, %r182;
	ld.local.u32 	%r565, [%rd100+16];
	shf.l.wrap.b32 	%r763, %r565, %r763, %r182;
$L__BB3_111:
	shr.u32 	%r566, %r762, 30;
	shf.l.wrap.b32 	%r567, %r763, %r762, 2;
	shl.b32 	%r568, %r763, 2;
	shr.u32 	%r569, %r567, 31;
	add.s32 	%r570, %r569, %r566;
	neg.s32 	%r571, %r570;
	setp.lt.s32 	%p112, %r178, 0;
	selp.b32 	%r764, %r571, %r570, %p112;
	xor.b32  	%r572, %r567, %r178;
	shr.s32 	%r573, %r567, 31;
	xor.b32  	%r574, %r573, %r567;
	xor.b32  	%r575, %r573, %r568;
	cvt.u64.u32 	%rd258, %r574;
	shl.b64 	%rd259, %rd258, 32;
	cvt.u64.u32 	%rd260, %r575;
	or.b64  	%rd261, %rd259, %rd260;
	cvt.rn.f64.s64 	%fd27, %rd261;
	mul.f64 	%fd28, %fd27, 0d3BF921FB54442D19;
	cvt.rn.f32.f64 	%f348, %fd28;
	neg.f32 	%f349, %f348;
	setp.lt.s32 	%p113, %r572, 0;
	selp.f32 	%f495, %f349, %f348, %p113;
	bra.uni 	$L__BB3_113;
$L__BB3_112:
	mov.f32 	%f350, 0f00000000;
	mul.rn.f32 	%f495, %f61, %f350;
	mov.b32 	%r764, 0;
$L__BB3_113:
	add.s32 	%r577, %r764, 1;
	mul.rn.f32 	%f351, %f495, %f495;
	and.b32  	%r578, %r764, 1;
	setp.eq.b32 	%p114, %r578, 1;
	selp.f32 	%f352, %f495, 0f3F800000, %p114;
	fma.rn.f32 	%f353, %f351, %f352, 0f00000000;
	fma.rn.f32 	%f354, %f351, 0f37CBAC00, 0fBAB607ED;
	selp.f32 	%f355, 0fB94D4153, %f354, %p114;
	selp.f32 	%f356, 0f3C0885E4, 0f3D2AAABB, %p114;
	fma.rn.f32 	%f357, %f355, %f351, %f356;
	selp.f32 	%f358, 0fBE2AAAA8, 0fBEFFFFFF, %p114;
	fma.rn.f32 	%f359, %f357, %f351, %f358;
	fma.rn.f32 	%f360, %f359, %f353, %f352;
	and.b32  	%r579, %r577, 2;
	setp.eq.s32 	%p115, %r579, 0;
	mov.f32 	%f361, 0f00000000;
	sub.f32 	%f362, %f361, %f360;
	selp.f32 	%f363, %f360, %f362, %p115;
	add.f32 	%f364, %f363, 0fBF800000;
	sub.f32 	%f365, %f67, %f61;
	div.rn.f32 	%f366, %f365, %f364;
	sub.f32 	%f71, %f61, %f366;
	mul.f32 	%f367, %f71, 0f3F22F983;
	cvt.rni.s32.f32 	%r772, %f367;
	cvt.rn.f32.s32 	%f368, %r772;
	fma.rn.f32 	%f369, %f368, 0fBFC90FDA, %f71;
	fma.rn.f32 	%f370, %f368, 0fB3A22168, %f369;
	fma.rn.f32 	%f497, %f368, 0fA7C234C5, %f370;
	abs.f32 	%f73, %f71;
	setp.ltu.f32 	%p116, %f73, 0f47CE4780;
	mov.u32 	%r768, %r772;
	mov.f32 	%f496, %f497;
	@%p116 bra 	$L__BB3_121;
	setp.eq.f32 	%p117, %f73, 0f7F800000;
	@%p117 bra 	$L__BB3_120;
	mov.b32 	%r192, %f71;
	shl.b32 	%r581, %r192, 8;
	or.b32  	%r193, %r581, -2147483648;
	mov.b64 	%rd357, 0;
	mov.b32 	%r765, 0;
	mov.u64 	%rd355, __cudart_i2opi_f;
	mov.u64 	%rd356, %rd2;
$L__BB3_116:
	.pragma "nounroll";
	ld.global.nc.u32 	%r582, [%rd355];
	mad.wide.u32 	%rd264, %r582, %r193, %rd357;
	shr.u64 	%rd357, %rd264, 32;
	st.local.u32 	[%rd356], %rd264;
	add.s32 	%r765, %r765, 1;
	add.s64 	%rd356, %rd356, 4;
	add.s64 	%rd355, %rd355, 4;
	setp.ne.s32 	%p118, %r765, 6;
	@%p118 bra 	$L__BB3_116;
	shr.u32 	%r583, %r192, 23;
	st.local.u32 	[%rd2+24], %rd357;
	and.b32  	%r196, %r583, 31;
	and.b32  	%r584, %r583, 224;
	add.s32 	%r585, %r584, -128;
	shr.u32 	%r586, %r585, 5;
	mul.wide.u32 	%rd265, %r586, 4;
	sub.s64 	%rd107, %rd2, %rd265;
	ld.local.u32 	%r766, [%rd107+24];
	ld.local.u32 	%r767, [%rd107+20];
	setp.eq.s32 	%p119, %r196, 0;
	@%p119 bra 	$L__BB3_119;
	shf.l.wrap.b32 	%r766, %r767, %r766, %r196;
	ld.local.u32 	%r587, [%rd107+16];
	shf.l.wrap.b32 	%r767, %r587, %r767, %r196;
$L__BB3_119:
	shr.u32 	%r588, %r766, 30;
	shf.l.wrap.b32 	%r589, %r767, %r766, 2;
	shl.b32 	%r590, %r767, 2;
	shr.u32 	%r591, %r589, 31;
	add.s32 	%r592, %r591, %r588;
	neg.s32 	%r593, %r592;
	setp.lt.s32 	%p120, %r192, 0;
	selp.b32 	%r768, %r593, %r592, %p120;
	xor.b32  	%r594, %r589, %r192;
	shr.s32 	%r595, %r589, 31;
	xor.b32  	%r596, %r595, %r589;
	xor.b32  	%r597, %r595, %r590;
	cvt.u64.u32 	%rd266, %r596;
	shl.b64 	%rd267, %rd266, 32;
	cvt.u64.u32 	%rd268, %r597;
	or.b64  	%rd269, %rd267, %rd268;
	cvt.rn.f64.s64 	%fd29, %rd269;
	mul.f64 	%fd30, %fd29, 0d3BF921FB54442D19;
	cvt.rn.f32.f64 	%f371, %fd30;
	neg.f32 	%f372, %f371;
	setp.lt.s32 	%p121, %r594, 0;
	selp.f32 	%f496, %f372, %f371, %p121;
	bra.uni 	$L__BB3_121;
$L__BB3_120:
	mov.f32 	%f373, 0f00000000;
	mul.rn.f32 	%f496, %f71, %f373;
	mov.b32 	%r768, 0;
$L__BB3_121:
	setp.ltu.f32 	%p122, %f73, 0f47CE4780;
	mul.rn.f32 	%f374, %f496, %f496;
	and.b32  	%r599, %r768, 1;
	setp.eq.b32 	%p123, %r599, 1;
	selp.f32 	%f375, 0f3F800000, %f496, %p123;
	fma.rn.f32 	%f376, %f374, %f375, 0f00000000;
	fma.rn.f32 	%f377, %f374, 0f37CBAC00, 0fBAB607ED;
	selp.f32 	%f378, %f377, 0fB94D4153, %p123;
	selp.f32 	%f379, 0f3D2AAABB, 0f3C0885E4, %p123;
	fma.rn.f32 	%f380, %f378, %f374, %f379;
	selp.f32 	%f381, 0fBEFFFFFF, 0fBE2AAAA8, %p123;
	fma.rn.f32 	%f382, %f380, %f374, %f381;
	fma.rn.f32 	%f383, %f382, %f376, %f375;
	and.b32  	%r600, %r768, 2;
	setp.eq.s32 	%p124, %r600, 0;
	mov.f32 	%f384, 0f00000000;
	sub.f32 	%f385, %f384, %f383;
	selp.f32 	%f77, %f383, %f385, %p124;
	@%p122 bra 	$L__BB3_129;
	setp.eq.f32 	%p125, %f73, 0f7F800000;
	@%p125 bra 	$L__BB3_128;
	mov.b32 	%r205, %f71;
	shl.b32 	%r602, %r205, 8;
	or.b32  	%r206, %r602, -2147483648;
	mov.b64 	%rd360, 0;
	mov.b32 	%r769, 0;
	mov.u64 	%rd358, __cudart_i2opi_f;
	mov.u64 	%rd359, %rd1;
$L__BB3_124:
	.pragma "nounroll";
	ld.global.nc.u32 	%r603, [%rd358];
	mad.wide.u32 	%rd272, %r603, %r206, %rd360;
	shr.u64 	%rd360, %rd272, 32;
	st.local.u32 	[%rd359], %rd272;
	add.s32 	%r769, %r769, 1;
	add.s64 	%rd359, %rd359, 4;
	add.s64 	%rd358, %rd358, 4;
	setp.ne.s32 	%p126, %r769, 6;
	@%p126 bra 	$L__BB3_124;
	shr.u32 	%r604, %r205, 23;
	st.local.u32 	[%rd1+24], %rd360;
	and.b32  	%r209, %r604, 31;
	and.b32  	%r605, %r604, 224;
	add.s32 	%r606, %r605, -128;
	shr.u32 	%r607, %r606, 5;
	mul.wide.u32 	%rd273, %r607, 4;
	sub.s64 	%rd114, %rd1, %rd273;
	ld.local.u32 	%r770, [%rd114+24];
	ld.local.u32 	%r771, [%rd114+20];
	setp.eq.s32 	%p127, %r209, 0;
	@%p127 bra 	$L__BB3_127;
	shf.l.wrap.b32 	%r770, %r771, %r770, %r209;
	ld.local.u32 	%r608, [%rd114+16];
	shf.l.wrap.b32 	%r771, %r608, %r771, %r209;
$L__BB3_127:
	shr.u32 	%r609, %r770, 30;
	shf.l.wrap.b32 	%r610, %r771, %r770, 2;
	shl.b32 	%r611, %r771, 2;
	shr.u32 	%r612, %r610, 31;
	add.s32 	%r613, %r612, %r609;
	neg.s32 	%r614, %r613;
	setp.lt.s32 	%p128, %r205, 0;
	selp.b32 	%r772, %r614, %r613, %p128;
	xor.b32  	%r615, %r610, %r205;
	shr.s32 	%r616, %r610, 31;
	xor.b32  	%r617, %r616, %r610;
	xor.b32  	%r618, %r616, %r611;
	cvt.u64.u32 	%rd274, %r617;
	shl.b64 	%rd275, %rd274, 32;
	cvt.u64.u32 	%rd276, %r618;
	or.b64  	%rd277, %rd275, %rd276;
	cvt.rn.f64.s64 	%fd31, %rd277;
	mul.f64 	%fd32, %fd31, 0d3BF921FB54442D19;
	cvt.rn.f32.f64 	%f386, %fd32;
	neg.f32 	%f387, %f386;
	setp.lt.s32 	%p129, %r615, 0;
	selp.f32 	%f497, %f387, %f386, %p129;
	bra.uni 	$L__BB3_129;
$L__BB3_128:
	mov.f32 	%f388, 0f00000000;
	mul.rn.f32 	%f497, %f71, %f388;
	mov.b32 	%r772, 0;
$L__BB3_129:
	add.s32 	%r620, %r772, 1;
	mul.rn.f32 	%f389, %f497, %f497;
	and.b32  	%r621, %r772, 1;
	setp.eq.b32 	%p130, %r621, 1;
	selp.f32 	%f390, %f497, 0f3F800000, %p130;
	fma.rn.f32 	%f391, %f389, %f390, 0f00000000;
	fma.rn.f32 	%f392, %f389, 0f37CBAC00, 0fBAB607ED;
	selp.f32 	%f393, 0fB94D4153, %f392, %p130;
	selp.f32 	%f394, 0f3C0885E4, 0f3D2AAABB, %p130;
	fma.rn.f32 	%f395, %f393, %f389, %f394;
	selp.f32 	%f396, 0fBE2AAAA8, 0fBEFFFFFF, %p130;
	fma.rn.f32 	%f397, %f395, %f389, %f396;
	fma.rn.f32 	%f398, %f397, %f391, %f390;
	and.b32  	%r622, %r620, 2;
	setp.eq.s32 	%p131, %r622, 0;
	mov.f32 	%f399, 0f00000000;
	sub.f32 	%f400, %f399, %f398;
	selp.f32 	%f401, %f398, %f400, %p131;
	add.f32 	%f402, %f401, 0fBF800000;
	sub.f32 	%f403, %f77, %f71;
	div.rn.f32 	%f404, %f403, %f402;
	sub.f32 	%f81, %f71, %f404;
	mul.f32 	%f405, %f81, 0f3F22F983;
	cvt.rni.s32.f32 	%r780, %f405;
	cvt.rn.f32.s32 	%f406, %r780;
	fma.rn.f32 	%f407, %f406, 0fBFC90FDA, %f81;
	fma.rn.f32 	%f408, %f406, 0fB3A22168, %f407;
	fma.rn.f32 	%f499, %f406, 0fA7C234C5, %f408;
	abs.f32 	%f83, %f81;
	setp.ltu.f32 	%p132, %f83, 0f47CE4780;
	mov.u32 	%r776, %r780;
	mov.f32 	%f498, %f499;
	@%p132 bra 	$L__BB3_137;
	setp.eq.f32 	%p133, %f83, 0f7F800000;
	@%p133 bra 	$L__BB3_136;
	mov.b32 	%r219, %f81;
	shl.b32 	%r624, %r219, 8;
	or.b32  	%r220, %r624, -2147483648;
	mov.b64 	%rd363, 0;
	mov.b32 	%r773, 0;
	mov.u64 	%rd361, __cudart_i2opi_f;
	mov.u64 	%rd362, %rd2;
$L__BB3_132:
	.pragma "nounroll";
	ld.global.nc.u32 	%r625, [%rd361];
	mad.wide.u32 	%rd280, %r625, %r220, %rd363;
	shr.u64 	%rd363, %rd280, 32;
	st.local.u32 	[%rd362], %rd280;
	add.s32 	%r773, %r773, 1;
	add.s64 	%rd362, %rd362, 4;
	add.s64 	%rd361, %rd361, 4;
	setp.ne.s32 	%p134, %r773, 6;
	@%p134 bra 	$L__BB3_132;
	shr.u32 	%r626, %r219, 23;
	st.local.u32 	[%rd2+24], %rd363;
	and.b32  	%r223, %r626, 31;
	and.b32  	%r627, %r626, 224;
	add.s32 	%r628, %r627, -128;
	shr.u32 	%r629, %r628, 5;
	mul.wide.u32 	%rd281, %r629, 4;
	sub.s64 	%rd121, %rd2, %rd281;
	ld.local.u32 	%r774, [%rd121+24];
	ld.local.u32 	%r775, [%rd121+20];
	setp.eq.s32 	%p135, %r223, 0;
	@%p135 bra 	$L__BB3_135;
	shf.l.wrap.b32 	%r774, %r775, %r774, %r223;
	ld.local.u32 	%r630, [%rd121+16];
	shf.l.wrap.b32 	%r775, %r630, %r775, %r223;
$L__BB3_135:
	shr.u32 	%r631, %r774, 30;
	shf.l.wrap.b32 	%r632, %r775, %r774, 2;
	shl.b32 	%r633, %r775, 2;
	shr.u32 	%r634, %r632, 31;
	add.s32 	%r635, %r634, %r631;
	neg.s32 	%r636, %r635;
	setp.lt.s32 	%p136, %r219, 0;
	selp.b32 	%r776, %r636, %r635, %p136;
	xor.b32  	%r637, %r632, %r219;
	shr.s32 	%r638, %r632, 31;
	xor.b32  	%r639, %r638, %r632;
	xor.b32  	%r640, %r638, %r633;
	cvt.u64.u32 	%rd282, %r639;
	shl.b64 	%rd283, %rd282, 32;
	cvt.u64.u32 	%rd284, %r640;
	or.b64  	%rd285, %rd283, %rd284;
	cvt.rn.f64.s64 	%fd33, %rd285;
	mul.f64 	%fd34, %fd33, 0d3BF921FB54442D19;
	cvt.rn.f32.f64 	%f409, %fd34;
	neg.f32 	%f410, %f409;
	setp.lt.s32 	%p137, %r637, 0;
	selp.f32 	%f498, %f410, %f409, %p137;
	bra.uni 	$L__BB3_137;
$L__BB3_136:
	mov.f32 	%f411, 0f00000000;
	mul.rn.f32 	%f498, %f81, %f411;
	mov.b32 	%r776, 0;
$L__BB3_137:
	setp.ltu.f32 	%p138, %f83, 0f47CE4780;
	mul.rn.f32 	%f412, %f498, %f498;
	and.b32  	%r642, %r776, 1;
	setp.eq.b32 	%p139, %r642, 1;
	selp.f32 	%f413, 0f3F800000, %f498, %p139;
	fma.rn.f32 	%f414, %f412, %f413, 0f00000000;
	fma.rn.f32 	%f415, %f412, 0f37CBAC00, 0fBAB607ED;
	selp.f32 	%f416, %f415, 0fB94D4153, %p139;
	selp.f32 	%f417, 0f3D2AAABB, 0f3C0885E4, %p139;
	fma.rn.f32 	%f418, %f416, %f412, %f417;
	selp.f32 	%f419, 0fBEFFFFFF, 0fBE2AAAA8, %p139;
	fma.rn.f32 	%f420, %f418, %f412, %f419;
	fma.rn.f32 	%f421, %f420, %f414, %f413;
	and.b32  	%r643, %r776, 2;
	setp.eq.s32 	%p140, %r643, 0;
	mov.f32 	%f422, 0f00000000;
	sub.f32 	%f423, %f422, %f421;
	selp.f32 	%f87, %f421, %f423, %p140;
	@%p138 bra 	$L__BB3_145;
	setp.eq.f32 	%p141, %f83, 0f7F800000;
	@%p141 bra 	$L__BB3_144;
	mov.b32 	%r232, %f81;
	shl.b32 	%r645, %r232, 8;
	or.b32  	%r233, %r645, -2147483648;
	mov.b64 	%rd366, 0;
	mov.b32 	%r777, 0;
	mov.u64 	%rd364, __cudart_i2opi_f;
	mov.u64 	%rd365, %rd1;
$L__BB3_140:
	.pragma "nounroll";
	ld.global.nc.u32 	%r646, [%rd364];
	mad.wide.u32 	%rd288, %r646, %r233, %rd366;
	shr.u64 	%rd366, %rd288, 32;
	st.local.u32 	[%rd365], %rd288;
	add.s32 	%r777, %r777, 1;
	add.s64 	%rd365, %rd365, 4;
	add.s64 	%rd364, %rd364, 4;
	setp.ne.s32 	%p142, %r777, 6;
	@%p142 bra 	$L__BB3_140;
	shr.u32 	%r647, %r232, 23;
	st.local.u32 	[%rd1+24], %rd366;
	and.b32  	%r236, %r647, 31;
	and.b32  	%r648, %r647, 224;
	add.s32 	%r649, %r648, -128;
	shr.u32 	%r650, %r649, 5;
	mul.wide.u32 	%rd289, %r650, 4;
	sub.s64 	%rd128, %rd1, %rd289;
	ld.local.u32 	%r778, [%rd128+24];
	ld.local.u32 	%r779, [%rd128+20];
	setp.eq.s32 	%p143, %r236, 0;
	@%p143 bra 	$L__BB3_143;
	shf.l.wrap.b32 	%r778, %r779, %r778, %r236;
	ld.local.u32 	%r651, [%rd128+16];
	shf.l.wrap.b32 	%r779, %r651, %r779, %r236;
$L__BB3_143:
	shr.u32 	%r652, %r778, 30;
	shf.l.wrap.b32 	%r653, %r779, %r778, 2;
	shl.b32 	%r654, %r779, 2;
	shr.u32 	%r655, %r653, 31;
	add.s32 	%r656, %r655, %r652;
	neg.s32 	%r657, %r656;
	setp.lt.s32 	%p144, %r232, 0;
	selp.b32 	%r780, %r657, %r656, %p144;
	xor.b32  	%r658, %r653, %r232;
	shr.s32 	%r659, %r653, 31;
	xor.b32  	%r660, %r659, %r653;
	xor.b32  	%r661, %r659, %r654;
	cvt.u64.u32 	%rd290, %r660;
	shl.b64 	%rd291, %rd290, 32;
	cvt.u64.u32 	%rd292, %r661;
	or.b64  	%rd293, %rd291, %rd292;
	cvt.rn.f64.s64 	%fd35, %rd293;
	mul.f64 	%fd36, %fd35, 0d3BF921FB54442D19;
	cvt.rn.f32.f64 	%f424, %fd36;
	neg.f32 	%f425, %f424;
	setp.lt.s32 	%p145, %r658, 0;
	selp.f32 	%f499, %f425, %f424, %p145;
	bra.uni 	$L__BB3_145;
$L__BB3_144:
	mov.f32 	%f426, 0f00000000;
	mul.rn.f32 	%f499, %f81, %f426;
	mov.b32 	%r780, 0;
$L__BB3_145:
	add.s32 	%r663, %r780, 1;
	mul.rn.f32 	%f427, %f499, %f499;
	and.b32  	%r664, %r780, 1;
	setp.eq.b32 	%p146, %r664, 1;
	selp.f32 	%f428, %f499, 0f3F800000, %p146;
	fma.rn.f32 	%f429, %f427, %f428, 0f00000000;
	fma.rn.f32 	%f430, %f427, 0f37CBAC00, 0fBAB607ED;
	selp.f32 	%f431, 0fB94D4153, %f430, %p146;
	selp.f32 	%f432, 0f3C0885E4, 0f3D2AAABB, %p146;
	fma.rn.f32 	%f433, %f431, %f427, %f432;
	selp.f32 	%f434, 0fBE2AAAA8, 0fBEFFFFFF, %p146;
	fma.rn.f32 	%f435, %f433, %f427, %f434;
	fma.rn.f32 	%f436, %f435, %f429, %f428;
	and.b32  	%r665, %r663, 2;
	setp.eq.s32 	%p147, %r665, 0;
	mov.f32 	%f437, 0f00000000;
	sub.f32 	%f438, %f437, %f436;
	selp.f32 	%f439, %f436, %f438, %p147;
	add.f32 	%f440, %f439, 0fBF800000;
	sub.f32 	%f441, %f87, %f81;
	div.rn.f32 	%f442, %f441, %f440;
	sub.f32 	%f91, %f81, %f442;
	mul.f32 	%f443, %f91, 0f3F22F983;
	cvt.rni.s32.f32 	%r788, %f443;
	cvt.rn.f32.s32 	%f444, %r788;
	fma.rn.f32 	%f445, %f444, 0fBFC90FDA, %f91;
	fma.rn.f32 	%f446, %f444, 0fB3A22168, %f445;
	fma.rn.f32 	%f501, %f444, 0fA7C234C5, %f446;
	abs.f32 	%f93, %f91;
	setp.ltu.f32 	%p148, %f93, 0f47CE4780;
	mov.u32 	%r784, %r788;
	mov.f32 	%f500, %f501;
	@%p148 bra 	$L__BB3_153;
	setp.eq.f32 	%p149, %f93, 0f7F800000;
	@%p149 bra 	$L__BB3_152;
	mov.b32 	%r246, %f91;
	shl.b32 	%r667, %r246, 8;
	or.b32  	%r247, %r667, -2147483648;
	mov.b64 	%rd369, 0;
	mov.b32 	%r781, 0;
	mov.u64 	%rd367, __cudart_i2opi_f;
	mov.u64 	%rd368, %rd2;
$L__BB3_148:
	.pragma "nounroll";
	ld.global.nc.u32 	%r668, [%rd367];
	mad.wide.u32 	%rd296, %r668, %r247, %rd369;
	shr.u64 	%rd369, %rd296, 32;
	st.local.u32 	[%rd368], %rd296;
	add.s32 	%r781, %r781, 1;
	add.s64 	%rd368, %rd368, 4;
	add.s64 	%rd367, %rd367, 4;
	setp.ne.s32 	%p150, %r781, 6;
	@%p150 bra 	$L__BB3_148;
	shr.u32 	%r669, %r246, 23;
	st.local.u32 	[%rd2+24], %rd369;
	and.b32  	%r250, %r669, 31;
	and.b32  	%r670, %r669, 224;
	add.s32 	%r671, %r670, -128;
	shr.u32 	%r672, %r671, 5;
	mul.wide.u32 	%rd297, %r672, 4;
	sub.s64 	%rd135, %rd2, %rd297;
	ld.local.u32 	%r782, [%rd135+24];
	ld.local.u32 	%r783, [%rd135+20];
	setp.eq.s32 	%p151, %r250, 0;
	@%p151 bra 	$L__BB3_151;
	shf.l.wrap.b32 	%r782, %r783, %r782, %r250;
	ld.local.u32 	%r673, [%rd135+16];
	shf.l.wrap.b32 	%r783, %r673, %r783, %r250;
$L__BB3_151:
	shr.u32 	%r674, %r782, 30;
	shf.l.wrap.b32 	%r675, %r783, %r782, 2;
	shl.b32 	%r676, %r783, 2;
	shr.u32 	%r677, %r675, 31;
	add.s32 	%r678, %r677, %r674;
	neg.s32 	%r679, %r678;
	setp.lt.s32 	%p152, %r246, 0;
	selp.b32 	%r784, %r679, %r678, %p152;
	xor.b32  	%r680, %r675, %r246;
	shr.s32 	%r681, %r675, 31;
	xor.b32  	%r682, %r681, %r675;
	xor.b32  	%r683, %r681, %r676;
	cvt.u64.u32 	%rd298, %r682;
	shl.b64 	%rd299, %rd298, 32;
	cvt.u64.u32 	%rd300, %r683;
	or.b64  	%rd301, %rd299, %rd300;
	cvt.rn.f64.s64 	%fd37, %rd301;
	mul.f64 	%fd38, %fd37, 0d3BF921FB54442D19;
	cvt.rn.f32.f64 	%f447, %fd38;
	neg.f32 	%f448, %f447;
	setp.lt.s32 	%p153, %r680, 0;
	selp.f32 	%f500, %f448, %f447, %p153;
	bra.uni 	$L__BB3_153;
$L__BB3_152:
	mov.f32 	%f449, 0f00000000;
	mul.rn.f32 	%f500, %f91, %f449;
	mov.b32 	%r784, 0;
$L__BB3_153:
	setp.ltu.f32 	%p154, %f93, 0f47CE4780;
	mul.rn.f32 	%f450, %f500, %f500;
	and.b32  	%r685, %r784, 1;
	setp.eq.b32 	%p155, %r685, 1;
	selp.f32 	%f451, 0f3F800000, %f500, %p155;
	fma.rn.f32 	%f452, %f450, %f451, 0f00000000;
	fma.rn.f32 	%f453, %f450, 0f37CBAC00, 0fBAB607ED;
	selp.f32 	%f454, %f453, 0fB94D4153, %p155;
	selp.f32 	%f455, 0f3D2AAABB, 0f3C0885E4, %p155;
	fma.rn.f32 	%f456, %f454, %f450, %f455;
	selp.f32 	%f457, 0fBEFFFFFF, 0fBE2AAAA8, %p155;
	fma.rn.f32 	%f458, %f456, %f450, %f457;
	fma.rn.f32 	%f459, %f458, %f452, %f451;
	and.b32  	%r686, %r784, 2;
	setp.eq.s32 	%p156, %r686, 0;
	mov.f32 	%f460, 0f00000000;
	sub.f32 	%f461, %f460, %f459;
	selp.f32 	%f97, %f459, %f461, %p156;
	@%p154 bra 	$L__BB3_161;
	setp.eq.f32 	%p157, %f93, 0f7F800000;
	@%p157 bra 	$L__BB3_160;
	mov.b32 	%r259, %f91;
	shl.b32 	%r688, %r259, 8;
	or.b32  	%r260, %r688, -2147483648;
	mov.b64 	%rd372, 0;
	mov.b32 	%r785, 0;
	mov.u64 	%rd370, __cudart_i2opi_f;
	mov.u64 	%rd371, %rd1;
$L__BB3_156:
	.pragma "nounroll";
	ld.global.nc.u32 	%r689, [%rd370];
	mad.wide.u32 	%rd304, %r689, %r260, %rd372;
	shr.u64 	%rd372, %rd304, 32;
	st.local.u32 	[%rd371], %rd304;
	add.s32 	%r785, %r785, 1;
	add.s64 	%rd371, %rd371, 4;
	add.s64 	%rd370, %rd370, 4;
	setp.ne.s32 	%p158, %r785, 6;
	@%p158 bra 	$L__BB3_156;
	shr.u32 	%r690, %r259, 23;
	st.local.u32 	[%rd1+24], %rd372;
	and.b32  	%r263, %r690, 31;
	and.b32  	%r691, %r690, 224;
	add.s32 	%r692, %r691, -128;
	shr.u32 	%r693, %r692, 5;
	mul.wide.u32 	%rd305, %r693, 4;
	sub.s64 	%rd142, %rd1, %rd305;
	ld.local.u32 	%r786, [%rd142+24];
	ld.local.u32 	%r787, [%rd142+20];
	setp.eq.s32 	%p159, %r263, 0;
	@%p159 bra 	$L__BB3_159;
	shf.l.wrap.b32 	%r786, %r787, %r786, %r263;
	ld.local.u32 	%r694, [%rd142+16];
	shf.l.wrap.b32 	%r787, %r694, %r787, %r263;
$L__BB3_159:
	shr.u32 	%r695, %r786, 30;
	shf.l.wrap.b32 	%r696, %r787, %r786, 2;
	shl.b32 	%r697, %r787, 2;
	shr.u32 	%r698, %r696, 31;
	add.s32 	%r699, %r698, %r695;
	neg.s32 	%r700, %r699;
	setp.lt.s32 	%p160, %r259, 0;
	selp.b32 	%r788, %r700, %r699, %p160;
	xor.b32  	%r701, %r696, %r259;
	shr.s32 	%r702, %r696, 31;
	xor.b32  	%r703, %r702, %r696;
	xor.b32  	%r704, %r702, %r697;
	cvt.u64.u32 	%rd306, %r703;
	shl.b64 	%rd307, %rd306, 32;
	cvt.u64.u32 	%rd308, %r704;
	or.b64  	%rd309, %rd307, %rd308;
	cvt.rn.f64.s64 	%fd39, %rd309;
	mul.f64 	%fd40, %fd39, 0d3BF921FB54442D19;
	cvt.rn.f32.f64 	%f462, %fd40;
	neg.f32 	%f463, %f462;
	setp.lt.s32 	%p161, %r701, 0;
	selp.f32 	%f501, %f463, %f462, %p161;
	bra.uni 	$L__BB3_161;
$L__BB3_160:
	mov.f32 	%f464, 0f00000000;
	mul.rn.f32 	%f501, %f91, %f464;
	mov.b32 	%r788, 0;
$L__BB3_161:
	add.s32 	%r706, %r788, 1;
	mul.rn.f32 	%f465, %f501, %f501;
	and.b32  	%r707, %r788, 1;
	setp.eq.b32 	%p162, %r707, 1;
	selp.f32 	%f466, %f501, 0f3F800000, %p162;
	fma.rn.f32 	%f467, %f465, %f466, 0f00000000;
	fma.rn.f32 	%f468, %f465, 0f37CBAC00, 0fBAB607ED;
	selp.f32 	%f469, 0fB94D4153, %f468, %p162;
	selp.f32 	%f470, 0f3C0885E4, 0f3D2AAABB, %p162;
	fma.rn.f32 	%f471, %f469, %f465, %f470;
	selp.f32 	%f472, 0fBE2AAAA8, 0fBEFFFFFF, %p162;
	fma.rn.f32 	%f473, %f471, %f465, %f472;
	fma.rn.f32 	%f474, %f473, %f467, %f466;
	and.b32  	%r708, %r706, 2;
	setp.eq.s32 	%p163, %r708, 0;
	mov.f32 	%f475, 0f00000000;
	sub.f32 	%f476, %f475, %f474;
	selp.f32 	%f477, %f474, %f476, %p163;
	add.f32 	%f478, %f477, 0fBF800000;
	sub.f32 	%f479, %f97, %f91;
	div.rn.f32 	%f480, %f479, %f478;
	sub.f32 	%f481, %f91, %f480;
	cvta.to.global.u64 	%rd310, %rd144;
	add.s64 	%rd312, %rd310, %rd148;
	st.global.f32 	[%rd312], %f481;
$L__BB3_162:
	ret;

}


// ===== COMPILED SASS (sm_100) =====

	.target	sm_100

	.elftype	@"ET_EXEC"


//--------------------- .note.nv.tkinfo           --------------------------
	.section	.note.nv.tkinfo,"",@"SHT_NOTE"
	.sectionflags	@"SHF_NOTE_NV_TKINFO"
	.tkinfo
        /*0018*/ 	.word	0x00000002
        /*0030*/ 	.string	""
        /*0030*/ 	.string	"ptxas"
        /*0030*/ 	.string	"Cuda compilation tools, release 13.0, V13.0.88"
        /*0030*/ 	.string	"Build cuda_13.0.r13.0/compiler.36424714_0"
        /*0030*/ 	.string	"-arch sm_100 -m 64 "



//--------------------- .note.nv.cuinfo           --------------------------
	.section	.note.nv.cuinfo,"",@"SHT_NOTE"
	.sectionflags	@"SHF_NOTE_NV_CUINFO"
        /*0018*/ 	.short	0x0002
        /*001a*/ 	.short	0x0064
        /*001c*/ 	.short	0x0082
	.zero		2


//--------------------- .nv.info                  --------------------------
	.section	.nv.info,"",@"SHT_CUDA_INFO"
	.align	4


	//----- nvinfo : EIATTR_REGCOUNT
	.align		4
        /*0000*/ 	.byte	0x04, 0x2f
        /*0002*/ 	.short	(.L_2 - .L_1)
	.align		4
.L_1:
        /*0004*/ 	.word	index@(_Z19calculateDerivativePfS_fi)
        /*0008*/ 	.word	0x00000010


	//----- nvinfo : EIATTR_FRAME_SIZE
	.align		4
.L_2:
        /*000c*/ 	.byte	0x04, 0x11
        /*000e*/ 	.short	(.L_4 - .L_3)
	.align		4
.L_3:
        /*0010*/ 	.word	index@($__internal_1_$__cuda_sm3x_div_rn_noftz_f32_slowpath)
        /*0014*/ 	.word	0x00000000


	//----- nvinfo : EIATTR_FRAME_SIZE
	.align		4
.L_4:
        /*0018*/ 	.byte	0x04, 0x11
        /*001a*/ 	.short	(.L_6 - .L_5)
	.align		4
.L_5:
        /*001c*/ 	.word	index@(_Z19calculateDerivativePfS_fi)
        /*0020*/ 	.word	0x00000000


	//----- nvinfo : EIATTR_REGCOUNT
	.align		4
.L_6:
        /*0024*/ 	.byte	0x04, 0x2f
        /*0026*/ 	.short	(.L_8 - .L_7)
	.align		4
.L_7:
        /*0028*/ 	.word	index@(_Z17calculateIntegralPfS_fi)
        /*002c*/ 	.word	0x0000000c


	//----- nvinfo : EIATTR_FRAME_SIZE
	.align		4
.L_8:
        /*0030*/ 	.byte	0x04, 0x11
        /*0032*/ 	.short	(.L_10 - .L_9)
	.align		4
.L_9:
        /*0034*/ 	.word	index@(_Z17calculateIntegralPfS_fi)
        /*0038*/ 	.word	0x00000000


	//----- nvinfo : EIATTR_REGCOUNT
	.align		4
.L_10:
        /*003c*/ 	.byte	0x04, 0x2f
        /*003e*/ 	.short	(.L_12 - .L_11)
	.align		4
.L_11:
        /*0040*/ 	.word	index@(_Z22calculateLinearizationPfS_S_fi)
        /*0044*/ 	.word	0x0000000c


	//----- nvinfo : EIATTR_FRAME_SIZE
	.align		4
.L_12:
        /*0048*/ 	.byte	0x04, 0x11
        /*004a*/ 	.short	(.L_14 - .L_13)
	.align		4
.L_13:
        /*004c*/ 	.word	index@(_Z22calculateLinearizationPfS_S_fi)
        /*0050*/ 	.word	0x00000000


	//----- nvinfo : EIATTR_REGCOUNT
	.align		4
.L_14:
        /*0054*/ 	.byte	0x04, 0x2f
        /*0056*/ 	.short	(.L_16 - .L_15)
	.align		4
.L_15:
        /*0058*/ 	.word	index@(_Z22calculateNewtonRaphsonPfS_fi)
        /*005c*/ 	.word	0x00000014


	//----- nvinfo : EIATTR_FRAME_SIZE
	.align		4
.L_16:
        /*0060*/ 	.byte	0x04, 0x11
        /*0062*/ 	.short	(.L_18 - .L_17)
	.align		4
.L_17:
        /*0064*/ 	.word	index@($__internal_0_$__cuda_sm3x_div_rn_noftz_f32_slowpath)
        /*0068*/ 	.word	0x00000020


	//----- nvinfo : EIATTR_FRAME_SIZE
	.align		4
.L_18:
        /*006c*/ 	.byte	0x04, 0x11
        /*006e*/ 	.short	(.L_20 - .L_19)
	.align		4
.L_19:
        /*0070*/ 	.word	index@(_Z22calculateNewtonRaphsonPfS_fi)
        /*0074*/ 	.word	0x00000020


	//----- nvinfo : EIATTR_MIN_STACK_SIZE
	.align		4
.L_20:
        /*0078*/ 	.byte	0x04, 0x12
        /*007a*/ 	.short	(.L_22 - .L_21)
	.align		4
.L_21:
        /*007c*/ 	.word	index@(_Z22calculateNewtonRaphsonPfS_fi)
        /*0080*/ 	.word	0x00000020


	//----- nvinfo : EIATTR_MIN_STACK_SIZE
	.align		4
.L_22:
        /*0084*/ 	.byte	0x04, 0x12
        /*0086*/ 	.short	(.L_24 - .L_23)
	.align		4
.L_23:
        /*0088*/ 	.word	index@(_Z22calculateLinearizationPfS_S_fi)
        /*008c*/ 	.word	0x00000000


	//----- nvinfo : EIATTR_MIN_STACK_SIZE
	.align		4
.L_24:
        /*0090*/ 	.byte	0x04, 0x12
        /*0092*/ 	.short	(.L_26 - .L_25)
	.align		4
.L_25:
        /*0094*/ 	.word	index@(_Z17calculateIntegralPfS_fi)
        /*0098*/ 	.word	0x00000000


	//----- nvinfo : EIATTR_MIN_STACK_SIZE
	.align		4
.L_26:
        /*009c*/ 	.byte	0x04, 0x12
        /*009e*/ 	.short	(.L_28 - .L_27)
	.align		4
.L_27:
        /*00a0*/ 	.word	index@(_Z19calculateDerivativePfS_fi)
        /*00a4*/ 	.word	0x00000000
.L_28:


//--------------------- .nv.compat                --------------------------
	.section	.nv.compat,"",@"SHT_CUDA_COMPAT_INFO"
	.align	4
        /*0000*/ 	.byte	0x02, 0x09, 0x00, 0x00, 0x02, 0x02, 0x01, 0x00, 0x02, 0x05, 0x05, 0x00, 0x03, 0x07, 0x01, 0x01
        /*0010*/ 	.byte	0x02, 0x03, 0x00, 0x00, 0x02, 0x06, 0x01, 0x00, 0x04, 0x0b, 0x08, 0x00, 0x01, 0x00, 0x00, 0x00
        /*0020*/ 	.byte	0x00, 0x00, 0x00, 0x00


//--------------------- .nv.info._Z22calculateNewtonRaphsonPfS_fi --------------------------
	.section	.nv.info._Z22calculateNewtonRaphsonPfS_fi,"",@"SHT_CUDA_INFO"
	.sectionflags	@""
	.align	4


	//----- nvinfo : EIATTR_CUDA_API_VERSION
	.align		4
        /*0000*/ 	.byte	0x04, 0x37
        /*0002*/ 	.short	(.L_30 - .L_29)
.L_29:
        /*0004*/ 	.word	0x00000082


	//----- nvinfo : EIATTR_KPARAM_INFO
	.align		4
.L_30:
        /*0008*/ 	.byte	0x04, 0x17
        /*000a*/ 	.short	(.L_32 - .L_31)
.L_31:
        /*000c*/ 	.word	0x00000000
        /*0010*/ 	.short	0x0003
        /*0012*/ 	.short	0x0014
        /*0014*/ 	.byte	0x00, 0xf0, 0x11, 0x00


	//----- nvinfo : EIATTR_KPARAM_INFO
	.align		4
.L_32:
        /*0018*/ 	.byte	0x04, 0x17
        /*001a*/ 	.short	(.L_34 - .L_33)
.L_33:
        /*001c*/ 	.word	0x00000000
        /*0020*/ 	.short	0x0002
        /*0022*/ 	.short	0x0010
        /*0024*/ 	.byte	0x00, 0xf0, 0x11, 0x00


	//----- nvinfo : EIATTR_KPARAM_INFO
	.align		4
.L_34:
        /*0028*/ 	.byte	0x04, 0x17
        /*002a*/ 	.short	(.L_36 - .L_35)
.L_35:
        /*002c*/ 	.word	0x00000000
        /*0030*/ 	.short	0x0001
        /*0032*/ 	.short	0x0008
        /*0034*/ 	.byte	0x00, 0xf5, 0x21, 0x00


	//----- nvinfo : EIATTR_KPARAM_INFO
	.align		4
.L_36:
        /*0038*/ 	.byte	0x04, 0x17
        /*003a*/ 	.short	(.L_38 - .L_37)
.L_37:
        /*003c*/ 	.word	0x00000000
        /*0040*/ 	.short	0x0000
        /*0042*/ 	.short	0x0000
        /*0044*/ 	.byte	0x00, 0xf5, 0x21, 0x00


	//----- nvinfo : EIATTR_SPARSE_MMA_MASK
	.align		4
.L_38:
        /*0048*/ 	.byte	0x03, 0x50
        /*004a*/ 	.short	0x0000


	//----- nvinfo : EIATTR_MAXREG_COUNT
	.align		4
        /*004c*/ 	.byte	0x03, 0x1b
        /*004e*/ 	.short	0x00ff


	//----- nvinfo : EIATTR_MERCURY_ISA_VERSION
	.align		4
        /*0050*/ 	.byte	0x03, 0x5f
        /*0052*/ 	.short	0x0101


	//----- nvinfo : EIATTR_VRC_CTA_INIT_COUNT
	.align		4
        /*0054*/ 	.byte	0x02, 0x4a
	.zero		1
	.zero		1


	//----- nvinfo : EIATTR_EXIT_INSTR_OFFSETS
	.align		4
        /*0058*/ 	.byte	0x04, 0x1c
        /*005a*/ 	.short	(.L_40 - .L_39)


	//   ....[0]....
.L_39:
        /*005c*/ 	.word	0x000000a0


	//   ....[1]....
        /*0060*/ 	.word	0x000070d0


	//----- nvinfo : EIATTR_CRS_STACK_SIZE
	.align		4
.L_40:
        /*0064*/ 	.byte	0x04, 0x1e
        /*0066*/ 	.short	(.L_42 - .L_41)
.L_41:
        /*0068*/ 	.word	0x00000000


	//----- nvinfo : EIATTR_CBANK_PARAM_SIZE
	.align		4
.L_42:
        /*006c*/ 	.byte	0x03, 0x19
        /*006e*/ 	.short	0x0018


	//----- nvinfo : EIATTR_PARAM_CBANK
	.align		4
        /*0070*/ 	.byte	0x04, 0x0a
        /*0072*/ 	.short	(.L_44 - .L_43)
	.align		4
.L_43:
        /*0074*/ 	.word	index@(.nv.constant0._Z22calculateNewtonRaphsonPfS_fi)
        /*0078*/ 	.short	0x0380
        /*007a*/ 	.short	0x0018


	//----- nvinfo : EIATTR_SW_WAR
	.align		4
.L_44:
        /*007c*/ 	.byte	0x04, 0x36
        /*007e*/ 	.short	(.L_46 - .L_45)
.L_45:
        /*0080*/ 	.word	0x00000008
.L_46:


//--------------------- .nv.info._Z22calculateLinearizationPfS_S_fi --------------------------
	.section	.nv.info._Z22calculateLinearizationPfS_S_fi,"",@"SHT_CUDA_INFO"
	.sectionflags	@""
	.align	4


	//----- nvinfo : EIATTR_CUDA_API_VERSION
	.align		4
        /*0000*/ 	.byte	0x04, 0x37
        /*0002*/ 	.short	(.L_48 - .L_47)
.L_47:
        /*0004*/ 	.word	0x00000082


	//----- nvinfo : EIATTR_KPARAM_INFO
	.align		4
.L_48:
        /*0008*/ 	.byte	0x04, 0x17
        /*000a*/ 	.short	(.L_50 - .L_49)
.L_49:
        /*000c*/ 	.word	0x00000000
        /*0010*/ 	.short	0x0004
        /*0012*/ 	.short	0x001c
        /*0014*/ 	.byte	0x00, 0xf0, 0x11, 0x00


	//----- nvinfo : EIATTR_KPARAM_INFO
	.align		4
.L_50:
        /*0018*/ 	.byte	0x04, 0x17
        /*001a*/ 	.short	(.L_52 - .L_51)
.L_51:
        /*001c*/ 	.word	0x00000000
        /*0020*/ 	.short	0x0003
        /*0022*/ 	.short	0x0018
        /*0024*/ 	.byte	0x00, 0xf0, 0x11, 0x00


	//----- nvinfo : EIATTR_KPARAM_INFO
	.align		4
.L_52:
        /*0028*/ 	.byte	0x04, 0x17
        /*002a*/ 	.short	(.L_54 - .L_53)
.L_53:
        /*002c*/ 	.word	0x00000000
        /*0030*/ 	.short	0x0002
        /*0032*/ 	.short	0x0010
        /*0034*/ 	.byte	0x00, 0xf5, 0x21, 0x00


	//----- nvinfo : EIATTR_KPARAM_INFO
	.align		4
.L_54:
        /*0038*/ 	.byte	0x04, 0x17
        /*003a*/ 	.short	(.L_56 - .L_55)
.L_55:
        /*003c*/ 	.word	0x00000000
        /*0040*/ 	.short	0x0001
        /*0042*/ 	.short	0x0008
        /*0044*/ 	.byte	0x00, 0xf5, 0x21, 0x00


	//----- nvinfo : EIATTR_KPARAM_INFO
	.align		4
.L_56:
        /*0048*/ 	.byte	0x04, 0x17
        /*004a*/ 	.short	(.L_58 - .L_57)
.L_57:
        /*004c*/ 	.word	0x00000000
        /*0050*/ 	.short	0x0000
        /*0052*/ 	.short	0x0000
        /*0054*/ 	.byte	0x00, 0xf5, 0x21, 0x00


	//----- nvinfo : EIATTR_SPARSE_MMA_MASK
	.align		4
.L_58:
        /*0058*/ 	.byte	0x03, 0x50
        /*005a*/ 	.short	0x0000


	//----- nvinfo : EIATTR_MAXREG_COUNT
	.align		4
        /*005c*/ 	.byte	0x03, 0x1b
        /*005e*/ 	.short	0x00ff


	//----- nvinfo : EIATTR_MERCURY_ISA_VERSION
	.align		4
        /*0060*/ 	.byte	0x03, 0x5f
        /*0062*/ 	.short	0x0101


	//----- nvinfo : EIATTR_VRC_CTA_INIT_COUNT
	.align		4
        /*0064*/ 	.byte	0x02, 0x4a
	.zero		1
	.zero		1


	//----- nvinfo : EIATTR_EXIT_INSTR_OFFSETS
	.align		4
        /*0068*/ 	.byte	0x04, 0x1c
        /*006a*/ 	.short	(.L_60 - .L_59)


	//   ....[0]....
.L_59:
        /*006c*/ 	.word	0x00000090


	//   ....[1]....
        /*0070*/ 	.word	0x00000190


	//----- nvinfo : EIATTR_CBANK_PARAM_SIZE
	.align		4
.L_60:
        /*0074*/ 	.byte	0x03, 0x19
        /*0076*/ 	.short	0x0020


	//----- nvinfo : EIATTR_PARAM_CBANK
	.align		4
        /*0078*/ 	.byte	0x04, 0x0a
        /*007a*/ 	.short	(.L_62 - .L_61)
	.align		4
.L_61:
        /*007c*/ 	.word	index@(.nv.constant0._Z22calculateLinearizationPfS_S_fi)
        /*0080*/ 	.short	0x0380
        /*0082*/ 	.short	0x0020


	//----- nvinfo : EIATTR_SW_WAR
	.align		4
.L_62:
        /*0084*/ 	.byte	0x04, 0x36
        /*0086*/ 	.short	(.L_64 - .L_63)
.L_63:
        /*0088*/ 	.word	0x00000008
.L_64:


//--------------------- .nv.info._Z17calculateIntegralPfS_fi --------------------------
	.section	.nv.info._Z17calculateIntegralPfS_fi,"",@"SHT_CUDA_INFO"
	.sectionflags	@""
	.align	4


	//----- nvinfo : EIATTR_CUDA_API_VERSION
	.align		4
        /*0000*/ 	.byte	0x04, 0x37
        /*0002*/ 	.short	(.L_66 - .L_65)
.L_65:
        /*0004*/ 	.word	0x00000082


	//----- nvinfo : EIATTR_KPARAM_INFO
	.align		4
.L_66:
        /*0008*/ 	.byte	0x04, 0x17
        /*000a*/ 	.short	(.L_68 - .L_67)
.L_67:
        /*000c*/ 	.word	0x00000000
        /*0010*/ 	.short	0x0003
        /*0012*/ 	.short	0x0014
        /*0014*/ 	.byte	0x00, 0xf0, 0x11, 0x00


	//----- nvinfo : EIATTR_KPARAM_INFO
	.align		4
.L_68:
        /*0018*/ 	.byte	0x04, 0x17
        /*001a*/ 	.short	(.L_70 - .L_69)
.L_69:
        /*001c*/ 	.word	0x00000000
        /*0020*/ 	.short	0x0002
        /*0022*/ 	.short	0x0010
        /*0024*/ 	.byte	0x00, 0xf0, 0x11, 0x00


	//----- nvinfo : EIATTR_KPARAM_INFO
	.align		4
.L_70:
        /*0028*/ 	.byte	0x04, 0x17
        /*002a*/ 	.short	(.L_72 - .L_71)
.L_71:
        /*002c*/ 	.word	0x00000000
        /*0030*/ 	.short	0x0001
        /*0032*/ 	.short	0x0008
        /*0034*/ 	.byte	0x00, 0xf5, 0x21, 0x00


	//----- nvinfo : EIATTR_KPARAM_INFO
	.align		4
.L_72:
        /*0038*/ 	.byte	0x04, 0x17
        /*003a*/ 	.short	(.L_74 - .L_73)
.L_73:
        /*003c*/ 	.word	0x00000000
        /*0040*/ 	.short	0x0000
        /*0042*/ 	.short	0x0000
        /*0044*/ 	.byte	0x00, 0xf5, 0x21, 0x00


	//----- nvinfo : EIATTR_SPARSE_MMA_MASK
	.align		4
.L_74:
        /*0048*/ 	.byte	0x03, 0x50
        /*004a*/ 	.short	0x0000


	//----- nvinfo : EIATTR_MAXREG_COUNT
	.align		4
        /*004c*/ 	.byte	0x03, 0x1b
        /*004e*/ 	.short	0x00ff


	//----- nvinfo : EIATTR_MERCURY_ISA_VERSION
	.align		4
        /*0050*/ 	.byte	0x03, 0x5f
        /*0052*/ 	.short	0x0101


	//----- nvinfo : EIATTR_VRC_CTA_INIT_COUNT
	.align		4
        /*0054*/ 	.byte	0x02, 0x4a
	.zero		1
	.zero		1


	//----- nvinfo : EIATTR_EXIT_INSTR_OFFSETS
	.align		4
        /*0058*/ 	.byte	0x04, 0x1c
        /*005a*/ 	.short	(.L_76 - .L_75)


	//   ....[0]....
.L_75:
        /*005c*/ 	.word	0x00000090


	//   ....[1]....
        /*0060*/ 	.word	0x00000170


	//----- nvinfo : EIATTR_CBANK_PARAM_SIZE
	.align		4
.L_76:
        /*0064*/ 	.byte	0x03, 0x19
        /*0066*/ 	.short	0x0018


	//----- nvinfo : EIATTR_PARAM_CBANK
	.align		4
        /*0068*/ 	.byte	0x04, 0x0a
        /*006a*/ 	.short	(.L_78 - .L_77)
	.align		4
.L_77:
        /*006c*/ 	.word	index@(.nv.constant0._Z17calculateIntegralPfS_fi)
        /*0070*/ 	.short	0x0380
        /*0072*/ 	.short	0x0018


	//----- nvinfo : EIATTR_SW_WAR
	.align		4
.L_78:
        /*0074*/ 	.byte	0x04, 0x36
        /*0076*/ 	.short	(.L_80 - .L_79)
.L_79:
        /*0078*/ 	.word	0x00000008
.L_80:


//--------------------- .nv.info._Z19calculateDerivativePfS_fi --------------------------
	.section	.nv.info._Z19calculateDerivativePfS_fi,"",@"SHT_CUDA_INFO"
	.sectionflags	@""
	.align	4


	//----- nvinfo : EIATTR_CUDA_API_VERSION
	.align		4
        /*0000*/ 	.byte	0x04, 0x37
        /*0002*/ 	.short	(.L_82 - .L_81)
.L_81:
        /*0004*/ 	.word	0x00000082


	//----- nvinfo : EIATTR_KPARAM_INFO
	.align		4
.L_82:
        /*0008*/ 	.byte	0x04, 0x17
        /*000a*/ 	.short	(.L_84 - .L_83)
.L_83:
        /*000c*/ 	.word	0x00000000
        /*0010*/ 	.short	0x0003
        /*0012*/ 	.short	0x0014
        /*0014*/ 	.byte	0x00, 0xf0, 0x11, 0x00


	//----- nvinfo : EIATTR_KPARAM_INFO
	.align		4
.L_84:
        /*0018*/ 	.byte	0x04, 0x17
        /*001a*/ 	.short	(.L_86 - .L_85)
.L_85:
        /*001c*/ 	.word	0x00000000
        /*0020*/ 	.short	0x0002
        /*0022*/ 	.short	0x0010
        /*0024*/ 	.byte	0x00, 0xf0, 0x11, 0x00


	//----- nvinfo : EIATTR_KPARAM_INFO
	.align		4
.L_86:
        /*0028*/ 	.byte	0x04, 0x17
        /*002a*/ 	.short	(.L_88 - .L_87)
.L_87:
        /*002c*/ 	.word	0x00000000
        /*0030*/ 	.short	0x0001
        /*0032*/ 	.short	0x0008
        /*0034*/ 	.byte	0x00, 0xf5, 0x21, 0x00


	//----- nvinfo : EIATTR_KPARAM_INFO
	.align		4
.L_88:
        /*0038*/ 	.byte	0x04, 0x17
        /*003a*/ 	.short	(.L_90 - .L_89)
.L_89:
        /*003c*/ 	.word	0x00000000
        /*0040*/ 	.short	0x0000
        /*0042*/ 	.short	0x0000
        /*0044*/ 	.byte	0x00, 0xf5, 0x21, 0x00


	//----- nvinfo : EIATTR_SPARSE_MMA_MASK
	.align		4
.L_90:
        /*0048*/ 	.byte	0x03, 0x50
        /*004a*/ 	.short	0x0000


	//----- nvinfo : EIATTR_MAXREG_COUNT
	.align		4
        /*004c*/ 	.byte	0x03, 0x1b
        /*004e*/ 	.short	0x00ff


	//----- nvinfo : EIATTR_MERCURY_ISA_VERSION
	.align		4
        /*0050*/ 	.byte	0x03, 0x5f
        /*0052*/ 	.short	0x0101


	//----- nvinfo : EIATTR_VRC_CTA_INIT_COUNT
	.align		4
        /*0054*/ 	.byte	0x02, 0x4a
	.zero		1
	.zero		1


	//----- nvinfo : EIATTR_EXIT_INSTR_OFFSETS
	.align		4
        /*0058*/ 	.byte	0x04, 0x1c
        /*005a*/ 	.short	(.L_92 - .L_91)


	//   ....[0]....
.L_91:
        /*005c*/ 	.word	0x00000090


	//   ....[1]....
        /*0060*/ 	.word	0x00000240


	//----- nvinfo : EIATTR_CRS_STACK_SIZE
	.align		4
.L_92:
        /*0064*/ 	.byte	0x04, 0x1e
        /*0066*/ 	.short	(.L_94 - .L_93)
.L_93:
        /*0068*/ 	.word	0x00000000


	//----- nvinfo : EIATTR_CBANK_PARAM_SIZE
	.align		4
.L_94:
        /*006c*/ 	.byte	0x03, 0x19
        /*006e*/ 	.short	0x0018


	//----- nvinfo : EIATTR_PARAM_CBANK
	.align		4
        /*0070*/ 	.byte	0x04, 0x0a
        /*0072*/ 	.short	(.L_96 - .L_95)
	.align		4
.L_95:
        /*0074*/ 	.word	index@(.nv.constant0._Z19calculateDerivativePfS_fi)
        /*0078*/ 	.short	0x0380
        /*007a*/ 	.short	0x0018


	//----- nvinfo : EIATTR_SW_WAR
	.align		4
.L_96:
        /*007c*/ 	.byte	0x04, 0x36
        /*007e*/ 	.short	(.L_98 - .L_97)
.L_97:
        /*0080*/ 	.word	0x00000008
.L_98:


//--------------------- .nv.callgraph             --------------------------
	.section	.nv.callgraph,"",@"SHT_CUDA_CALLGRAPH"
	.align	4
	.sectionentsize	8
	.align		4
        /*0000*/ 	.word	0x00000000
	.align		4
        /*0004*/ 	.word	0xffffffff
	.align		4
        /*0008*/ 	.word	0x00000000
	.align		4
        /*000c*/ 	.word	0xfffffffe
	.align		4
        /*0010*/ 	.word	0x00000000
	.align		4
        /*0014*/ 	.word	0xfffffffd
	.align		4
        /*0018*/ 	.word	0x00000000
	.align		4
        /*001c*/ 	.word	0xfffffffc


//--------------------- .nv.constant4             --------------------------
	.section	.nv.constant4,"a",@progbits
	.align	8
	.align		8
.nv.constant4:
        /*0000*/ 	.dword	__cudart_i2opi_f


//--------------------- .text._Z22calculateNewtonRaphsonPfS_fi --------------------------
	.section	.text._Z22calculateNewtonRaphsonPfS_fi,"ax",@progbits
	.align	128
        .global         _Z22calculateNewtonRaphsonPfS_fi
        .type           _Z22calculateNewtonRaphsonPfS_fi,@function
        .size           _Z22calculateNewtonRaphsonPfS_fi,(.L_x_126 - _Z22calculateNewtonRaphsonPfS_fi)
        .other          _Z22calculateNewtonRaphsonPfS_fi,@"STO_CUDA_ENTRY STV_DEFAULT"
_Z22calculateNewtonRaphsonPfS_fi:
.text._Z22calculateNewtonRaphsonPfS_fi:
[----:B------:R-:W0:Y:S01]  /*0000*/  LDC R1, c[0x0][0x37c] ;  /* 0x0000df00ff017b82 */ /* 0x000e220000000800 */
[----:B------:R-:W1:Y:S01]  /*0010*/  S2R R6, SR_CTAID.X ;  /* 0x0000000000067919 */ /* 0x000e620000002500 */
[----:B------:R-:W2:Y:S01]  /*0020*/  LDCU UR4, c[0x0][0x394] ;  /* 0x00007280ff0477ac */ /* 0x000ea20008000800 */
[----:B0-----:R-:W-:Y:S01]  /*0030*/  VIADD R1, R1, 0xffffffe0 ;  /* 0xffffffe001017836 */ /* 0x001fe20000000000 */
[----:B------:R-:W1:Y:S01]  /*0040*/  S2R R3, SR_TID.X ;  /* 0x0000000000037919 */ /* 0x000e620000002100 */
[----:B------:R-:W1:Y:S01]  /*0050*/  LDCU UR5, c[0x0][0x360] ;  /* 0x00006c00ff0577ac */ /* 0x000e620008000800 */
[----:B--2---:R-:W-:Y:S01]  /*0060*/  UIADD3 UR4, UPT, UPT, UR4, -0x1, URZ ;  /* 0xffffffff04047890 */ /* 0x004fe2000fffe0ff */
[----:B-1----:R-:W-:-:S05]  /*0070*/  IMAD R6, R6, UR5, R3 ;  /* 0x0000000506067c24 */ /* 0x002fca000f8e0203 */
[----:B------:R-:W-:-:S04]  /*0080*/  ISETP.GE.AND P0, PT, R6, UR4, PT ;  /* 0x0000000406007c0c */ /* 0x000fc8000bf06270 */
[----:B------:R-:W-:-:S13]  /*0090*/  ISETP.LT.OR P0, PT, R6, 0x1, P0 ;  /* 0x000000010600780c */ /* 0x000fda0000701670 */
[----:B------:R-:W-:Y:S05]  /*00a0*/  @P0 EXIT ;  /* 0x000000000000094d */ /* 0x000fea0003800000 */
[----:B------:R-:W0:Y:S01]  /*00b0*/  LDC.64 R2, c[0x0][0x380] ;  /* 0x0000e000ff027b82 */ /* 0x000e220000000a00 */
[----:B------:R-:W1:Y:S01]  /*00c0*/  LDCU.64 UR6, c[0x0][0x358] ;  /* 0x00006b00ff0677ac */ /* 0x000e620008000a00 */
[----:B0-----:R-:W-:-:S05]  /*00d0*/  IMAD.WIDE.U32 R2, R6, 0x4, R2 ;  /* 0x0000000406027825 */ /* 0x001fca00078e0002 */
[----:B-1----:R-:W2:Y:S01]  /*00e0*/  LDG.E R7, desc[UR6][R2.64] ;  /* 0x0000000602077981 */ /* 0x002ea2000c1e1900 */
[----:B------:R-:W-:Y:S01]  /*00f0*/  BSSY.RECONVERGENT B0, `(.L_x_0) ;  /* 0x0000042000007945 */ /* 0x000fe20003800200 */
[C---:B--2---:R-:W-:Y:S01]  /*0100*/  FMUL R0, R7.reuse, 0.63661974668502807617 ;  /* 0x3f22f98307007820 */ /* 0x044fe20000400000 */
[----:B------:R-:W-:-:S05]  /*0110*/  FSETP.GE.AND P0, PT, |R7|, 105615, PT ;  /* 0x47ce47800700780b */ /* 0x000fca0003f06200 */
[----:B------:R-:W0:Y:S02]  /*0120*/  F2I.NTZ R0, R0 ;  /* 0x0000000000007305 */ /* 0x000e240000203100 */
[----:B0-----:R-:W-:Y:S01]  /*0130*/  I2FP.F32.S32 R10, R0 ;  /* 0x00000000000a7245 */ /* 0x001fe20000201400 */
[----:B------:R-:W-:-:S04]  /*0140*/  IMAD.MOV.U32 R12, RZ, RZ, R0 ;  /* 0x000000ffff0c7224 */ /* 0x000fc800078e0000 */
[----:B------:R-:W-:-:S04]  /*0150*/  FFMA R5, R10, -1.5707962512969970703, R7 ;  /* 0xbfc90fda0a057823 */ /* 0x000fc80000000007 */
[----:B------:R-:W-:-:S04]  /*0160*/  FFMA R5, R10, -7.5497894158615963534e-08, R5 ;  /* 0xb3a221680a057823 */ /* 0x000fc80000000005 */
[----:B------:R-:W-:-:S04]  /*0170*/  FFMA R10, R10, -5.3903029534742383927e-15, R5 ;  /* 0xa7c234c50a0a7823 */ /* 0x000fc80000000005 */
[----:B------:R-:W-:Y:S01]  /*0180*/  IMAD.MOV.U32 R8, RZ, RZ, R10 ;  /* 0x000000ffff087224 */ /* 0x000fe200078e000a */
[----:B------:R-:W-:Y:S06]  /*0190*/  @!P0 BRA `(.L_x_1) ;  /* 0x0000000000dc8947 */ /* 0x000fec0003800000 */
[----:B------:R-:W-:-:S13]  /*01a0*/  FSETP.NEU.AND P1, PT, |R7|, +INF , PT ;  /* 0x7f8000000700780b */ /* 0x000fda0003f2d200 */
[----:B------:R-:W-:Y:S01]  /*01b0*/  @!P1 FMUL R8, RZ, R7 ;  /* 0x00000007ff089220 */ /* 0x000fe20000400000 */
[----:B------:R-:W-:Y:S01]  /*01c0*/  @!P1 IMAD.MOV.U32 R0, RZ, RZ, RZ ;  /* 0x000000ffff009224 */ /* 0x000fe200078e00ff */
[----:B------:R-:W-:Y:S06]  /*01d0*/  @!P1 BRA `(.L_x_1) ;  /* 0x0000000000cc9947 */ /* 0x000fec0003800000 */
[----:B------:R-:W-:Y:S01]  /*01e0*/  IMAD.SHL.U32 R2, R7, 0x100, RZ ;  /* 0x0000010007027824 */ /* 0x000fe200078e00ff */
[----:B------:R-:W0:Y:S01]  /*01f0*/  LDCU.64 UR8, c[0x4][URZ] ;  /* 0x01000000ff0877ac */ /* 0x000e220008000a00 */
[----:B------:R-:W-:Y:S02]  /*0200*/  IMAD.MOV.U32 R4, RZ, RZ, RZ ;  /* 0x000000ffff047224 */ /* 0x000fe400078e00ff */
[----:B------:R-:W-:Y:S01]  /*0210*/  IMAD.MOV.U32 R0, RZ, RZ, R1 ;  /* 0x000000ffff007224 */ /* 0x000fe200078e0001 */
[----:B------:R-:W-:Y:S01]  /*0220*/  LOP3.LUT R5, R2, 0x80000000, RZ, 0xfc, !PT ;  /* 0x8000000002057812 */ /* 0x000fe200078efcff */
[----:B------:R-:W-:Y:S01]  /*0230*/  UMOV UR5, URZ ;  /* 0x000000ff00057c82 */ /* 0x000fe20008000000 */
[----:B------:R-:W-:-:S05]  /*0240*/  UMOV UR4, URZ ;  /* 0x000000ff00047c82 */ /* 0x000fca0008000000 */
.L_x_2:
[----:B0-----:R-:W-:Y:S02]  /*0250*/  IMAD.U32 R8, RZ, RZ, UR8 ;  /* 0x00000008ff087e24 */ /* 0x001fe4000f8e00ff */
[----:B------:R-:W-:-:S05]  /*0260*/  IMAD.U32 R9, RZ, RZ, UR9 ;  /* 0x00000009ff097e24 */ /* 0x000fca000f8e00ff */
[----:B------:R-:W2:Y:S01]  /*0270*/  LDG.E.CONSTANT R2, desc[UR6][R8.64] ;  /* 0x0000000608027981 */ /* 0x000ea2000c1e9900 */
[----:B------:R-:W-:Y:S02]  /*0280*/  UIADD3 UR8, UP0, UPT, UR8, 0x4, URZ ;  /* 0x0000000408087890 */ /* 0x000fe4000ff1e0ff */
[----:B------:R-:W-:Y:S02]  /*0290*/  UIADD3 UR4, UPT, UPT, UR4, 0x1, URZ ;  /* 0x0000000104047890 */ /* 0x000fe4000fffe0ff */
[----:B------:R-:W-:Y:S02]  /*02a0*/  UIADD3.X UR9, UPT, UPT, URZ, UR9, URZ, UP0, !UPT ;  /* 0x00000009ff097290 */ /* 0x000fe400087fe4ff */
[----:B------:R-:W-:Y:S01]  /*02b0*/  UISETP.NE.AND UP0, UPT, UR4, 0x6, UPT ;  /* 0x000000060400788c */ /* 0x000fe2000bf05270 */
[----:B--2---:R-:W-:-:S03]  /*02c0*/  IMAD.WIDE.U32 R2, R2, R5, RZ ;  /* 0x0000000502027225 */ /* 0x004fc600078e00ff */
[----:B------:R-:W-:-:S04]  /*02d0*/  IADD3 R11, P1, PT, R2, R4, RZ ;  /* 0x00000004020b7210 */ /* 0x000fc80007f3e0ff */
[----:B------:R-:W-:Y:S01]  /*02e0*/  IADD3.X R4, PT, PT, R3, UR5, RZ, P1, !PT ;  /* 0x0000000503047c10 */ /* 0x000fe20008ffe4ff */
[----:B------:R0:W-:Y:S02]  /*02f0*/  STL [R0], R11 ;  /* 0x0000000b00007387 */ /* 0x0001e40000100800 */
[----:B0-----:R-:W-:Y:S01]  /*0300*/  VIADD R0, R0, 0x4 ;  /* 0x0000000400007836 */ /* 0x001fe20000000000 */
[----:B------:R-:W-:Y:S06]  /*0310*/  BRA.U UP0, `(.L_x_2) ;  /* 0xfffffffd00cc7547 */ /* 0x000fec000b83ffff */
[----:B------:R-:W-:Y:S01]  /*0320*/  SHF.R.U32.HI R8, RZ, 0x17, R7 ;  /* 0x00000017ff087819 */ /* 0x000fe20000011607 */
[----:B------:R0:W-:Y:S03]  /*0330*/  STL [R1+0x18], R4 ;  /* 0x0000180401007387 */ /* 0x0001e60000100800 */
[C---:B------:R-:W-:Y:S02]  /*0340*/  LOP3.LUT R0, R8.reuse, 0xe0, RZ, 0xc0, !PT ;  /* 0x000000e008007812 */ /* 0x040fe400078ec0ff */
[----:B------:R-:W-:-:S03]  /*0350*/  LOP3.LUT P1, RZ, R8, 0x1f, RZ, 0xc0, !PT ;  /* 0x0000001f08ff7812 */ /* 0x000fc6000782c0ff */
[----:B------:R-:W-:-:S05]  /*0360*/  VIADD R0, R0, 0xffffff80 ;  /* 0xffffff8000007836 */ /* 0x000fca0000000000 */
[----:B------:R-:W-:-:S05]  /*0370*/  SHF.R.U32.HI R0, RZ, 0x5, R0 ;  /* 0x00000005ff007819 */ /* 0x000fca0000011600 */
[----:B------:R-:W-:-:S05]  /*0380*/  IMAD R11, R0, -0x4, R1 ;  /* 0xfffffffc000b7824 */ /* 0x000fca00078e0201 */
[----:B------:R-:W2:Y:S04]  /*0390*/  LDL R3, [R11+0x18] ;  /* 0x000018000b037983 */ /* 0x000ea80000100800 */
[----:B------:R-:W2:Y:S04]  /*03a0*/  LDL R2, [R11+0x14] ;  /* 0x000014000b027983 */ /* 0x000ea80000100800 */
[----:B------:R-:W3:Y:S01]  /*03b0*/  @P1 LDL R5, [R11+0x10] ;  /* 0x000010000b051983 */ /* 0x000ee20000100800 */
[----:B------:R-:W-:Y:S01]  /*03c0*/  LOP3.LUT R0, R8, 0x1f, RZ, 0xc0, !PT ;  /* 0x0000001f08007812 */ /* 0x000fe200078ec0ff */
[----:B------:R-:W-:Y:S01]  /*03d0*/  UMOV UR4, 0x54442d19 ;  /* 0x54442d1900047882 */ /* 0x000fe20000000000 */
[----:B------:R-:W-:-:S02]  /*03e0*/  UMOV UR5, 0x3bf921fb ;  /* 0x3bf921fb00057882 */ /* 0x000fc40000000000 */
[-C--:B--2---:R-:W-:Y:S02]  /*03f0*/  @P1 SHF.L.W.U32.HI R3, R2, R0.reuse, R3 ;  /* 0x0000000002031219 */ /* 0x084fe40000010e03 */
[----:B---3--:R-:W-:Y:S02]  /*0400*/  @P1 SHF.L.W.U32.HI R2, R5, R0, R2 ;  /* 0x0000000005021219 */ /* 0x008fe40000010e02 */
[----:B------:R-:W-:Y:S02]  /*0410*/  ISETP.GE.AND P1, PT, R7, RZ, PT ;  /* 0x000000ff0700720c */ /* 0x000fe40003f26270 */
[C-C-:B------:R-:W-:Y:S01]  /*0420*/  SHF.L.W.U32.HI R0, R2.reuse, 0x2, R3.reuse ;  /* 0x0000000202007819 */ /* 0x140fe20000010e03 */
[----:B------:R-:W-:Y:S01]  /*0430*/  IMAD.SHL.U32 R2, R2, 0x4, RZ ;  /* 0x0000000402027824 */ /* 0x000fe200078e00ff */
[----:B------:R-:W-:Y:S02]  /*0440*/  SHF.R.U32.HI R3, RZ, 0x1e, R3 ;  /* 0x0000001eff037819 */ /* 0x000fe40000011603 */
[----:B------:R-:W-:-:S04]  /*0450*/  SHF.R.S32.HI R5, RZ, 0x1f, R0 ;  /* 0x0000001fff057819 */ /* 0x000fc80000011400 */
[C---:B------:R-:W-:Y:S02]  /*0460*/  LOP3.LUT R8, R5.reuse, R2, RZ, 0x3c, !PT ;  /* 0x0000000205087212 */ /* 0x040fe400078e3cff */
[----:B------:R-:W-:Y:S02]  /*0470*/  LOP3.LUT R9, R5, R0, RZ, 0x3c, !PT ;  /* 0x0000000005097212 */ /* 0x000fe400078e3cff */
[C---:B------:R-:W-:Y:S02]  /*0480*/  LOP3.LUT R2, R0.reuse, R7, RZ, 0x3c, !PT ;  /* 0x0000000700027212 */ /* 0x040fe400078e3cff */
[----:B------:R-:W-:Y:S02]  /*0490*/  LEA.HI R0, R0, R3, RZ, 0x1 ;  /* 0x0000000300007211 */ /* 0x000fe400078f08ff */
[----:B------:R-:W0:Y:S01]  /*04a0*/  I2F.F64.S64 R8, R8 ;  /* 0x0000000800087312 */ /* 0x000e220000301c00 */
[----:B------:R-:W-:Y:S02]  /*04b0*/  ISETP.GE.AND P2, PT, R2, RZ, PT ;  /* 0x000000ff0200720c */ /* 0x000fe40003f46270 */
[----:B------:R-:W-:-:S04]  /*04c0*/  IMAD.MOV R2, RZ, RZ, -R0 ;  /* 0x000000ffff027224 */ /* 0x000fc800078e0a00 */
[----:B------:R-:W-:Y:S01]  /*04d0*/  @!P1 IMAD.MOV.U32 R0, RZ, RZ, R2 ;  /* 0x000000ffff009224 */ /* 0x000fe200078e0002 */
[----:B0-----:R-:W-:-:S10]  /*04e0*/  DMUL R4, R8, UR4 ;  /* 0x0000000408047c28 */ /* 0x001fd40008000000 */
[----:B------:R-:W0:Y:S02]  /*04f0*/  F2F.F32.F64 R4, R4 ;  /* 0x0000000400047310 */ /* 0x000e240000301000 */
[----:B0-----:R-:W-:-:S07]  /*0500*/  FSEL R8, -R4, R4, !P2 ;  /* 0x0000000404087208 */ /* 0x001fce0005000100 */
.L_x_1:
[----:B------:R-:W-:Y:S05]  /*0510*/  BSYNC.RECONVERGENT B0 ;  /* 0x0000000000007941 */ /* 0x000fea0003800200 */
.L_x_0:
[----:B------:R-:W-:Y:S02]  /*0520*/  IMAD.MOV.U32 R5, RZ, RZ, 0x37cbac00 ;  /* 0x37cbac00ff057424 */ /* 0x000fe400078e00ff */
[----:B------:R-:W-:Y:S01]  /*0530*/  FMUL R2, R8, R8 ;  /* 0x0000000808027220 */ /* 0x000fe20000400000 */
[C---:B------:R-:W-:Y:S01]  /*0540*/  LOP3.LUT R4, R0.reuse, 0x1, RZ, 0xc0, !PT ;  /* 0x0000000100047812 */ /* 0x040fe200078ec0ff */
[----:B------:R-:W-:Y:S01]  /*0550*/  IMAD.MOV.U32 R9, RZ, RZ, 0x3d2aaabb ;  /* 0x3d2aaabbff097424 */ /* 0x000fe200078e00ff */
[----:B------:R-:W-:Y:S01]  /*0560*/  LOP3.LUT P2, RZ, R0, 0x2, RZ, 0xc0, !PT ;  /* 0x0000000200ff7812 */ /* 0x000fe2000784c0ff */
[----:B------:R-:W-:Y:S01]  /*0570*/  FFMA R3, R2, R5, -0.0013887860113754868507 ;  /* 0xbab607ed02037423 */ /* 0x000fe20000000005 */
[----:B------:R-:W-:Y:S01]  /*0580*/  ISETP.NE.U32.AND P1, PT, R4, 0x1, PT ;  /* 0x000000010400780c */ /* 0x000fe20003f25070 */
[----:B------:R-:W-:Y:S01]  /*0590*/  IMAD.MOV.U32 R4, RZ, RZ, 0x3effffff ;  /* 0x3effffffff047424 */ /* 0x000fe200078e00ff */
[----:B------:R-:W-:Y:S02]  /*05a0*/  BSSY.RECONVERGENT B0, `(.L_x_3) ;  /* 0x0000042000007945 */ /* 0x000fe40003800200 */
[----:B------:R-:W-:-:S02]  /*05b0*/  FSEL R3, R3, -0.00019574658654164522886, !P1 ;  /* 0xb94d415303037808 */ /* 0x000fc40004800000 */
[----:B------:R-:W-:Y:S02]  /*05c0*/  FSEL R9, R9, 0.0083327032625675201416, !P1 ;  /* 0x3c0885e409097808 */ /* 0x000fe40004800000 */
[----:B------:R-:W-:Y:S02]  /*05d0*/  FSEL R0, R8, 1, P1 ;  /* 0x3f80000008007808 */ /* 0x000fe40000800000 */
[----:B------:R-:W-:Y:S01]  /*05e0*/  FSEL R4, -R4, -0.16666662693023681641, !P1 ;  /* 0xbe2aaaa804047808 */ /* 0x000fe20004800100 */
[C---:B------:R-:W-:Y:S02]  /*05f0*/  FFMA R9, R2.reuse, R3, R9 ;  /* 0x0000000302097223 */ /* 0x040fe40000000009 */
[C---:B------:R-:W-:Y:S02]  /*0600*/  FFMA R3, R2.reuse, R0, RZ ;  /* 0x0000000002037223 */ /* 0x040fe400000000ff */
[----:B------:R-:W-:-:S04]  /*0610*/  FFMA R4, R2, R9, R4 ;  /* 0x0000000902047223 */ /* 0x000fc80000000004 */
[----:B------:R-:W-:-:S04]  /*0620*/  FFMA R14, R3, R4, R0 ;  /* 0x00000004030e7223 */ /* 0x000fc80000000000 */
[----:B------:R-:W-:Y:S01]  /*0630*/  @P2 FADD R14, RZ, -R14 ;  /* 0x8000000eff0e2221 */ /* 0x000fe20000000000 */
        /* <DEDUP_REMOVED lines=12> */
.L_x_5:
        /* <DEDUP_REMOVED lines=16> */
[----:B------:R-:W-:Y:S02]  /*0800*/  LOP3.LUT P0, RZ, R4, 0x1f, RZ, 0xc0, !PT ;  /* 0x0000001f04ff7812 */ /* 0x000fe4000780c0ff */
[----:B------:R-:W-:-:S04]  /*0810*/  IADD3 R0, PT, PT, R0, -0x80, RZ ;  /* 0xffffff8000007810 */ /* 0x000fc80007ffe0ff */
[----:B------:R-:W-:-:S05]  /*0820*/  SHF.R.U32.HI R0, RZ, 0x5, R0 ;  /* 0x00000005ff007819 */ /* 0x000fca0000011600 */
[----:B------:R-:W-:-:S05]  /*0830*/  IMAD R9, R0, -0x4, R1 ;  /* 0xfffffffc00097824 */ /* 0x000fca00078e0201 */
[----:B------:R-:W2:Y:S04]  /*0840*/  LDL R0, [R9+0x18] ;  /* 0x0000180009007983 */ /* 0x000ea80000100800 */
[----:B------:R-:W2:Y:S04]  /*0850*/  LDL R3, [R9+0x14] ;  /* 0x0000140009037983 */ /* 0x000ea80000100800 */
[----:B------:R-:W3:Y:S01]  /*0860*/  @P0 LDL R2, [R9+0x10] ;  /* 0x0000100009020983 */ /* 0x000ee20000100800 */
[----:B------:R-:W-:Y:S01]  /*0870*/  LOP3.LUT R4, R4, 0x1f, RZ, 0xc0, !PT ;  /* 0x0000001f04047812 */ /* 0x000fe200078ec0ff */
[----:B------:R-:W-:Y:S01]  /*0880*/  UMOV UR4, 0x54442d19 ;  /* 0x54442d1900047882 */ /* 0x000fe20000000000 */
[----:B------:R-:W-:Y:S01]  /*0890*/  UMOV UR5, 0x3bf921fb ;  /* 0x3bf921fb00057882 */ /* 0x000fe20000000000 */
[----:B------:R-:W-:-:S02]  /*08a0*/  ISETP.GE.AND P1, PT, R7, RZ, PT ;  /* 0x000000ff0700720c */ /* 0x000fc40003f26270 */
[-C--:B--2---:R-:W-:Y:S02]  /*08b0*/  @P0 SHF.L.W.U32.HI R0, R3, R4.reuse, R0 ;  /* 0x0000000403000219 */ /* 0x084fe40000010e00 */
[----:B---3--:R-:W-:-:S04]  /*08c0*/  @P0 SHF.L.W.U32.HI R3, R2, R4, R3 ;  /* 0x0000000402030219 */ /* 0x008fc80000010e03 */
[C---:B------:R-:W-:Y:S01]  /*08d0*/  SHF.L.W.U32.HI R2, R3.reuse, 0x2, R0 ;  /* 0x0000000203027819 */ /* 0x040fe20000010e00 */
[----:B------:R-:W-:-:S03]  /*08e0*/  IMAD.SHL.U32 R3, R3, 0x4, RZ ;  /* 0x0000000403037824 */ /* 0x000fc600078e00ff */
[----:B------:R-:W-:-:S04]  /*08f0*/  SHF.R.S32.HI R4, RZ, 0x1f, R2 ;  /* 0x0000001fff047819 */ /* 0x000fc80000011402 */
[C---:B------:R-:W-:Y:S02]  /*0900*/  LOP3.LUT R10, R4.reuse, R3, RZ, 0x3c, !PT ;  /* 0x00000003040a7212 */ /* 0x040fe400078e3cff */
[----:B------:R-:W-:Y:S02]  /*0910*/  LOP3.LUT R11, R4, R2, RZ, 0x3c, !PT ;  /* 0x00000002040b7212 */ /* 0x000fe400078e3cff */
[----:B------:R-:W-:Y:S02]  /*0920*/  SHF.R.U32.HI R3, RZ, 0x1e, R0 ;  /* 0x0000001eff037819 */ /* 0x000fe40000011600 */
[C---:B------:R-:W-:Y:S02]  /*0930*/  LOP3.LUT R0, R2.reuse, R7, RZ, 0x3c, !PT ;  /* 0x0000000702007212 */ /* 0x040fe400078e3cff */
[----:B------:R-:W0:Y:S01]  /*0940*/  I2F.F64.S64 R10, R10 ;  /* 0x0000000a000a7312 */ /* 0x000e220000301c00 */
[----:B------:R-:W-:Y:S02]  /*0950*/  LEA.HI R12, R2, R3, RZ, 0x1 ;  /* 0x00000003020c7211 */ /* 0x000fe400078f08ff */
[----:B------:R-:W-:-:S03]  /*0960*/  ISETP.GE.AND P0, PT, R0, RZ, PT ;  /* 0x000000ff0000720c */ /* 0x000fc60003f06270 */
[----:B------:R-:W-:-:S04]  /*0970*/  IMAD.MOV R0, RZ, RZ, -R12 ;  /* 0x000000ffff007224 */ /* 0x000fc800078e0a0c */
[----:B------:R-:W-:Y:S01]  /*0980*/  @!P1 IMAD.MOV.U32 R12, RZ, RZ, R0 ;  /* 0x000000ffff0c9224 */ /* 0x000fe200078e0000 */
[----:B0-----:R-:W-:-:S10]  /*0990*/  DMUL R8, R10, UR4 ;  /* 0x000000040a087c28 */ /* 0x001fd40008000000 */
[----:B------:R-:W0:Y:S02]  /*09a0*/  F2F.F32.F64 R8, R8 ;  /* 0x0000000800087310 */ /* 0x000e240000301000 */
[----:B0-----:R-:W-:-:S07]  /*09b0*/  FSEL R10, -R8, R8, !P0 ;  /* 0x00000008080a7208 */ /* 0x001fce0004000100 */
.L_x_4:
[----:B------:R-:W-:Y:S05]  /*09c0*/  BSYNC.RECONVERGENT B0 ;  /* 0x0000000000007941 */ /* 0x000fea0003800200 */
.L_x_3:
[----:B------:R-:W-:Y:S01]  /*09d0*/  FMUL R2, R10, R10 ;  /* 0x0000000a0a027220 */ /* 0x000fe20000400000 */
[----:B------:R-:W-:Y:S01]  /*09e0*/  LOP3.LUT R0, R12, 0x1, RZ, 0xc0, !PT ;  /* 0x000000010c007812 */ /* 0x000fe200078ec0ff */
[----:B------:R-:W-:Y:S01]  /*09f0*/  IMAD.MOV.U32 R3, RZ, RZ, 0x3c0885e4 ;  /* 0x3c0885e4ff037424 */ /* 0x000fe200078e00ff */
[----:B------:R-:W-:Y:S01]  /*0a00*/  BSSY.RECONVERGENT B0, `(.L_x_6) ;  /* 0x000001d000007945 */ /* 0x000fe20003800200 */
[----:B------:R-:W-:Y:S01]  /*0a10*/  FFMA R5, R2, R5, -0.0013887860113754868507 ;  /* 0xbab607ed02057423 */ /* 0x000fe20000000005 */
[----:B------:R-:W-:Y:S01]  /*0a20*/  ISETP.NE.U32.AND P0, PT, R0, 0x1, PT ;  /* 0x000000010000780c */ /* 0x000fe20003f05070 */
[----:B------:R-:W-:Y:S02]  /*0a30*/  VIADD R12, R12, 0x1 ;  /* 0x000000010c0c7836 */ /* 0x000fe40000000000 */
[----:B------:R-:W-:Y:S01]  /*0a40*/  IMAD.MOV.U32 R4, RZ, RZ, 0x3e2aaaa8 ;  /* 0x3e2aaaa8ff047424 */ /* 0x000fe200078e00ff */
[----:B------:R-:W-:Y:S02]  /*0a50*/  FSEL R5, R5, -0.00019574658654164522886, P0 ;  /* 0xb94d415305057808 */ /* 0x000fe40000000000 */
[----:B------:R-:W-:-:S02]  /*0a60*/  FSEL R3, R3, 0.041666727513074874878, !P0 ;  /* 0x3d2aaabb03037808 */ /* 0x000fc40004000000 */
[----:B------:R-:W-:Y:S02]  /*0a70*/  LOP3.LUT P1, RZ, R12, 0x2, RZ, 0xc0, !PT ;  /* 0x000000020cff7812 */ /* 0x000fe4000782c0ff */
[----:B------:R-:W-:Y:S01]  /*0a80*/  FSEL R0, R10, 1, !P0 ;  /* 0x3f8000000a007808 */ /* 0x000fe20004000000 */
[----:B------:R-:W-:Y:S01]  /*0a90*/  FFMA R5, R2, R5, R3 ;  /* 0x0000000502057223 */ /* 0x000fe20000000003 */
[----:B------:R-:W-:-:S03]  /*0aa0*/  FSEL R4, -R4, -0.4999999701976776123, !P0 ;  /* 0xbeffffff04047808 */ /* 0x000fc60004000100 */
[C---:B------:R-:W-:Y:S02]  /*0ab0*/  FFMA R3, R2.reuse, R0, RZ ;  /* 0x0000000002037223 */ /* 0x040fe400000000ff */
[----:B------:R-:W-:-:S04]  /*0ac0*/  FFMA R4, R2, R5, R4 ;  /* 0x0000000502047223 */ /* 0x000fc80000000004 */
[----:B------:R-:W-:-:S04]  /*0ad0*/  FFMA R0, R3, R4, R0 ;  /* 0x0000000403007223 */ /* 0x000fc80000000000 */
[----:B------:R-:W-:-:S04]  /*0ae0*/  @P1 FADD R0, RZ, -R0 ;  /* 0x80000000ff001221 */ /* 0x000fc80000000000 */
[----:B------:R-:W-:Y:S01]  /*0af0*/  FADD R5, R0, -1 ;  /* 0xbf80000000057421 */ /* 0x000fe20000000000 */
[----:B------:R-:W-:-:S03]  /*0b00*/  FADD R0, -R7, R14 ;  /* 0x0000000e07007221 */ /* 0x000fc60000000100 */
[----:B------:R-:W0:Y:S08]  /*0b10*/  MUFU.RCP R2, R5 ;  /* 0x0000000500027308 */ /* 0x000e300000001000 */
[----:B------:R-:W1:Y:S01]  /*0b20*/  FCHK P0, R0, R5 ;  /* 0x0000000500007302 */ /* 0x000e620000000000 */
[----:B0-----:R-:W-:-:S04]  /*0b30*/  FFMA R3, -R5, R2, 1 ;  /* 0x3f80000005037423 */ /* 0x001fc80000000102 */
[----:B------:R-:W-:-:S04]  /*0b40*/  FFMA R3, R2, R3, R2 ;  /* 0x0000000302037223 */ /* 0x000fc80000000002 */
[----:B------:R-:W-:-:S04]  /*0b50*/  FFMA R2, R0, R3, RZ ;  /* 0x0000000300027223 */ /* 0x000fc800000000ff */
[----:B------:R-:W-:-:S04]  /*0b60*/  FFMA R4, -R5, R2, R0 ;  /* 0x0000000205047223 */ /* 0x000fc80000000100 */
[----:B------:R-:W-:Y:S01]  /*0b70*/  FFMA R2, R3, R4, R2 ;  /* 0x0000000403027223 */ /* 0x000fe20000000002 */
[----:B-1----:R-:W-:Y:S06]  /*0b80*/  @!P0 BRA `(.L_x_7) ;  /* 0x0000000000108947 */ /* 0x002fec0003800000 */
[----:B------:R-:W-:Y:S01]  /*0b90*/  IMAD.MOV.U32 R3, RZ, RZ, R5 ;  /* 0x000000ffff037224 */ /* 0x000fe200078e0005 */
[----:B------:R-:W-:-:S07]  /*0ba0*/  MOV R2, 0xbc0 ;  /* 0x00000bc000027802 */ /* 0x000fce0000000f00 */
[----:B------:R-:W-:Y:S05]  /*0bb0*/  CALL.REL.NOINC `($__internal_0_$__cuda_sm3x_div_rn_noftz_f32_slowpath) ;  /* 0x0000006400487944 */ /* 0x000fea0003c00000 */
[----:B------:R-:W-:-:S07]  /*0bc0*/  IMAD.MOV.U32 R2, RZ, RZ, R0 ;  /* 0x000000ffff027224 */ /* 0x000fce00078e0000 */
.L_x_7:
[----:B------:R-:W-:Y:S05]  /*0bd0*/  BSYNC.RECONVERGENT B0 ;  /* 0x0000000000007941 */ /* 0x000fea0003800200 */
.L_x_6:
[----:B------:R-:W-:Y:S01]  /*0be0*/  FADD R7, R7, -R2 ;  /* 0x8000000207077221 */ /* 0x000fe20000000000 */
[----:B------:R-:W-:Y:S03]  /*0bf0*/  BSSY.RECONVERGENT B0, `(.L_x_8) ;  /* 0x0000043000007945 */ /* 0x000fe60003800200 */
[C---:B------:R-:W-:Y:S01]  /*0c00*/  FMUL R0, R7.reuse, 0.63661974668502807617 ;  /* 0x3f22f98307007820 */ /* 0x040fe20000400000 */
        /* <DEDUP_REMOVED lines=10> */
[----:B------:R-:W-:Y:S05]  /*0cb0*/  @!P0 BRA `(.L_x_10) ;  /* 0x0000000000d08947 */ /* 0x000fea0003800000 */
[----:B------:R-:W-:Y:S01]  /*0cc0*/  IMAD.SHL.U32 R2, R7, 0x100, RZ ;  /* 0x0000010007027824 */ /* 0x000fe200078e00ff */
[----:B------:R-:W0:Y:S01]  /*0cd0*/  LDCU.64 UR8, c[0x4][URZ] ;  /* 0x01000000ff0877ac */ /* 0x000e220008000a00 */
[----:B------:R-:W-:Y:S02]  /*0ce0*/  IMAD.MOV.U32 R8, RZ, RZ, RZ ;  /* 0x000000ffff087224 */ /* 0x000fe400078e00ff */
[----:B------:R-:W-:Y:S01]  /*0cf0*/  IMAD.MOV.U32 R0, RZ, RZ, R1 ;  /* 0x000000ffff007224 */ /* 0x000fe200078e0001 */
[----:B------:R-:W-:Y:S01]  /*0d00*/  LOP3.LUT R15, R2, 0x80000000, RZ, 0xfc, !PT ;  /* 0x80000000020f7812 */ /* 0x000fe200078efcff */
[----:B------:R-:W-:Y:S01]  /*0d10*/  UMOV UR5, URZ ;  /* 0x000000ff00057c82 */ /* 0x000fe20008000000 */
[----:B------:R-:W-:-:S05]  /*0d20*/  UMOV UR4, URZ ;  /* 0x000000ff00047c82 */ /* 0x000fca0008000000 */
.L_x_11:
        /* <DEDUP_REMOVED lines=29> */
[C---:B------:R-:W-:Y:S01]  /*0f00*/  SHF.L.W.U32.HI R2, R3.reuse, 0x2, R0 ;  /* 0x0000000203027819 */ /* 0x040fe20000010e00 */
[----:B------:R-:W-:-:S03]  /*0f10*/  IMAD.SHL.U32 R3, R3, 0x4, RZ ;  /* 0x0000000403037824 */ /* 0x000fc600078e00ff */
[----:B------:R-:W-:-:S04]  /*0f20*/  SHF.R.S32.HI R4, RZ, 0x1f, R2 ;  /* 0x0000001fff047819 */ /* 0x000fc80000011402 */
[C---:B------:R-:W-:Y:S02]  /*0f30*/  LOP3.LUT R10, R4.reuse, R3, RZ, 0x3c, !PT ;  /* 0x00000003040a7212 */ /* 0x040fe400078e3cff */
[----:B------:R-:W-:Y:S02]  /*0f40*/  LOP3.LUT R11, R4, R2, RZ, 0x3c, !PT ;  /* 0x00000002040b7212 */ /* 0x000fe400078e3cff */
[----:B------:R-:W-:Y:S02]  /*0f50*/  SHF.R.U32.HI R3, RZ, 0x1e, R0 ;  /* 0x0000001eff037819 */ /* 0x000fe40000011600 */
[C---:B------:R-:W-:Y:S02]  /*0f60*/  LOP3.LUT R4, R2.reuse, R7, RZ, 0x3c, !PT ;  /* 0x0000000702047212 */ /* 0x040fe400078e3cff */
[----:B------:R-:W1:Y:S01]  /*0f70*/  I2F.F64.S64 R10, R10 ;  /* 0x0000000a000a7312 */ /* 0x000e620000301c00 */
[----:B------:R-:W-:Y:S02]  /*0f80*/  LEA.HI R0, R2, R3, RZ, 0x1 ;  /* 0x0000000302007211 */ /* 0x000fe400078f08ff */
[----:B------:R-:W-:-:S03]  /*0f90*/  ISETP.GE.AND P1, PT, R4, RZ, PT ;  /* 0x000000ff0400720c */ /* 0x000fc60003f26270 */
[----:B------:R-:W-:-:S04]  /*0fa0*/  IMAD.MOV R2, RZ, RZ, -R0 ;  /* 0x000000ffff027224 */ /* 0x000fc800078e0a00 */
[----:B------:R-:W-:Y:S01]  /*0fb0*/  @!P0 IMAD.MOV.U32 R0, RZ, RZ, R2 ;  /* 0x000000ffff008224 */ /* 0x000fe200078e0002 */
[----:B-1----:R-:W-:-:S10]  /*0fc0*/  DMUL R12, R10, UR4 ;  /* 0x000000040a0c7c28 */ /* 0x002fd40008000000 */
[----:B------:R-:W1:Y:S02]  /*0fd0*/  F2F.F32.F64 R12, R12 ;  /* 0x0000000c000c7310 */ /* 0x000e640000301000 */
[----:B-1----:R-:W-:Y:S01]  /*0fe0*/  FSEL R2, -R12, R12, !P1 ;  /* 0x0000000c0c027208 */ /* 0x002fe20004800100 */
[----:B0-----:R-:W-:Y:S06]  /*0ff0*/  BRA `(.L_x_9) ;  /* 0x0000000000087947 */ /* 0x001fec0003800000 */
.L_x_10:
[----:B------:R-:W-:Y:S01]  /*1000*/  FMUL R2, RZ, R7 ;  /* 0x00000007ff027220 */ /* 0x000fe20000400000 */
[----:B------:R-:W-:-:S07]  /*1010*/  IMAD.MOV.U32 R0, RZ, RZ, RZ ;  /* 0x000000ffff007224 */ /* 0x000fce00078e00ff */
.L_x_9:
[----:B------:R-:W-:Y:S05]  /*1020*/  BSYNC.RECONVERGENT B0 ;  /* 0x0000000000007941 */ /* 0x000fea0003800200 */
.L_x_8:
[----:B------:R-:W-:Y:S02]  /*1030*/  IMAD.MOV.U32 R12, RZ, RZ, 0x37cbac00 ;  /* 0x37cbac00ff0c7424 */ /* 0x000fe400078e00ff */
[----:B------:R-:W-:Y:S01]  /*1040*/  FMUL R3, R2, R2 ;  /* 0x0000000202037220 */ /* 0x000fe20000400000 */
[C---:B------:R-:W-:Y:S01]  /*1050*/  LOP3.LUT R8, R0.reuse, 0x1, RZ, 0xc0, !PT ;  /* 0x0000000100087812 */ /* 0x040fe200078ec0ff */
[----:B------:R-:W-:Y:S01]  /*1060*/  IMAD.MOV.U32 R13, RZ, RZ, 0x3effffff ;  /* 0x3effffffff0d7424 */ /* 0x000fe200078e00ff */
[----:B------:R-:W-:Y:S01]  /*1070*/  LOP3.LUT P1, RZ, R0, 0x2, RZ, 0xc0, !PT ;  /* 0x0000000200ff7812 */ /* 0x000fe2000782c0ff */
[----:B------:R-:W-:Y:S01]  /*1080*/  FFMA R4, R3, R12, -0.0013887860113754868507 ;  /* 0xbab607ed03047423 */ /* 0x000fe2000000000c */
[----:B------:R-:W-:Y:S01]  /*1090*/  ISETP.NE.U32.AND P0, PT, R8, 0x1, PT ;  /* 0x000000010800780c */ /* 0x000fe20003f05070 */
[----:B------:R-:W-:Y:S01]  /*10a0*/  BSSY.RECONVERGENT B0, `(.L_x_12) ;  /* 0x0000045000007945 */ /* 0x000fe20003800200 */
[----:B------:R-:W-:Y:S02]  /*10b0*/  MOV R8, 0x3d2aaabb ;  /* 0x3d2aaabb00087802 */ /* 0x000fe40000000f00 */
[----:B------:R-:W-:-:S02]  /*10c0*/  FSEL R4, R4, -0.00019574658654164522886, !P0 ;  /* 0xb94d415304047808 */ /* 0x000fc40004000000 */
[----:B------:R-:W-:Y:S02]  /*10d0*/  FSEL R8, R8, 0.0083327032625675201416, !P0 ;  /* 0x3c0885e408087808 */ /* 0x000fe40004000000 */
[----:B------:R-:W-:Y:S02]  /*10e0*/  FSEL R0, R2, 1, P0 ;  /* 0x3f80000002007808 */ /* 0x000fe40000000000 */
[----:B------:R-:W-:Y:S01]  /*10f0*/  FSEL R13, -R13, -0.16666662693023681641, !P0 ;  /* 0xbe2aaaa80d0d7808 */ /* 0x000fe20004000100 */
[----:B------:R-:W-:Y:S01]  /*1100*/  FFMA R4, R3, R4, R8 ;  /* 0x0000000403047223 */ /* 0x000fe20000000008 */
[----:B------:R-:W-:Y:S01]  /*1110*/  FSETP.GE.AND P0, PT, |R7|, 105615, PT ;  /* 0x47ce47800700780b */ /* 0x000fe20003f06200 */
[C---:B------:R-:W-:Y:S02]  /*1120*/  FFMA R11, R3.reuse, R0, RZ ;  /* 0x00000000030b7223 */ /* 0x040fe400000000ff */
[----:B------:R-:W-:-:S04]  /*1130*/  FFMA R4, R3, R4, R13 ;  /* 0x0000000403047223 */ /* 0x000fc8000000000d */
[----:B------:R-:W-:-:S04]  /*1140*/  FFMA R14, R11, R4, R0 ;  /* 0x000000040b0e7223 */ /* 0x000fc80000000000 */
[----:B------:R-:W-:Y:S02]  /*1150*/  @P1 FADD R14, RZ, -R14 ;  /* 0x8000000eff0e1221 */ /* 0x000fe40000000000 */
[----:B------:R-:W-:Y:S05]  /*1160*/  @!P0 BRA `(.L_x_13) ;  /* 0x0000000000e08947 */ /* 0x000fea0003800000 */
        /* <DEDUP_REMOVED lines=9> */
.L_x_15:
        /* <DEDUP_REMOVED lines=28> */
[----:B---3--:R-:W-:Y:S02]  /*13c0*/  @P0 SHF.L.W.U32.HI R3, R2, R4, R3 ;  /* 0x0000000402030219 */ /* 0x008fe40000010e03 */
[--C-:B------:R-:W-:Y:S02]  /*13d0*/  SHF.R.U32.HI R9, RZ, 0x1e, R0.reuse ;  /* 0x0000001eff097819 */ /* 0x100fe40000011600 */
[C---:B------:R-:W-:Y:S01]  /*13e0*/  SHF.L.W.U32.HI R2, R3.reuse, 0x2, R0 ;  /* 0x0000000203027819 */ /* 0x040fe20000010e00 */
[----:B------:R-:W-:-:S03]  /*13f0*/  IMAD.SHL.U32 R3, R3, 0x4, RZ ;  /* 0x0000000403037824 */ /* 0x000fc600078e00ff */
[----:B------:R-:W-:Y:S02]  /*1400*/  SHF.R.S32.HI R4, RZ, 0x1f, R2 ;  /* 0x0000001fff047819 */ /* 0x000fe40000011402 */
[----:B------:R-:W-:Y:S02]  /*1410*/  LOP3.LUT R0, R2, R7, RZ, 0x3c, !PT ;  /* 0x0000000702007212 */ /* 0x000fe400078e3cff */
[C---:B------:R-:W-:Y:S02]  /*1420*/  LOP3.LUT R10, R4.reuse, R3, RZ, 0x3c, !PT ;  /* 0x00000003040a7212 */ /* 0x040fe400078e3cff */
[----:B------:R-:W-:Y:S02]  /*1430*/  LOP3.LUT R11, R4, R2, RZ, 0x3c, !PT ;  /* 0x00000002040b7212 */ /* 0x000fe400078e3cff */
[----:B------:R-:W-:Y:S02]  /*1440*/  LEA.HI R9, R2, R9, RZ, 0x1 ;  /* 0x0000000902097211 */ /* 0x000fe400078f08ff */
[----:B------:R-:W-:-:S02]  /*1450*/  ISETP.GE.AND P0, PT, R0, RZ, PT ;  /* 0x000000ff0000720c */ /* 0x000fc40003f06270 */
[----:B------:R-:W1:Y:S01]  /*1460*/  I2F.F64.S64 R10, R10 ;  /* 0x0000000a000a7312 */ /* 0x000e620000301c00 */
[----:B------:R-:W-:-:S04]  /*1470*/  IMAD.MOV R0, RZ, RZ, -R9 ;  /* 0x000000ffff007224 */ /* 0x000fc800078e0a09 */
[----:B------:R-:W-:Y:S01]  /*1480*/  @!P1 IMAD.MOV.U32 R9, RZ, RZ, R0 ;  /* 0x000000ffff099224 */ /* 0x000fe200078e0000 */
[----:B-1----:R-:W-:-:S10]  /*1490*/  DMUL R16, R10, UR4 ;  /* 0x000000040a107c28 */ /* 0x002fd40008000000 */
[----:B------:R-:W1:Y:S02]  /*14a0*/  F2F.F32.F64 R16, R16 ;  /* 0x0000001000107310 */ /* 0x000e640000301000 */
[----:B-1----:R-:W-:Y:S01]  /*14b0*/  FSEL R5, -R16, R16, !P0 ;  /* 0x0000001010057208 */ /* 0x002fe20004000100 */
[----:B0-----:R-:W-:Y:S06]  /*14c0*/  BRA `(.L_x_13) ;  /* 0x0000000000087947 */ /* 0x001fec0003800000 */
.L_x_14:
[----:B------:R-:W-:Y:S01]  /*14d0*/  FMUL R5, RZ, R7 ;  /* 0x00000007ff057220 */ /* 0x000fe20000400000 */
[----:B------:R-:W-:-:S07]  /*14e0*/  IMAD.MOV.U32 R9, RZ, RZ, RZ ;  /* 0x000000ffff097224 */ /* 0x000fce00078e00ff */
.L_x_13:
[----:B------:R-:W-:Y:S05]  /*14f0*/  BSYNC.RECONVERGENT B0 ;  /* 0x0000000000007941 */ /* 0x000fea0003800200 */
.L_x_12:
        /* <DEDUP_REMOVED lines=32> */
.L_x_17:
[----:B------:R-:W-:Y:S05]  /*1700*/  BSYNC.RECONVERGENT B0 ;  /* 0x0000000000007941 */ /* 0x000fea0003800200 */
.L_x_16:
        /* <DEDUP_REMOVED lines=21> */
.L_x_21:
[----:B0-----:R-:W-:Y:S01]  /*1860*/  MOV R10, UR8 ;  /* 0x00000008000a7c02 */ /* 0x001fe20008000f00 */
        /* <DEDUP_REMOVED lines=44> */
.L_x_20:
[----:B------:R-:W-:Y:S01]  /*1b30*/  FMUL R2, RZ, R7 ;  /* 0x00000007ff027220 */ /* 0x000fe20000400000 */
[----:B------:R-:W-:-:S07]  /*1b40*/  IMAD.MOV.U32 R0, RZ, RZ, RZ ;  /* 0x000000ffff007224 */ /* 0x000fce00078e00ff */
.L_x_19:
[----:B------:R-:W-:Y:S05]  /*1b50*/  BSYNC.RECONVERGENT B0 ;  /* 0x0000000000007941 */ /* 0x000fea0003800200 */
.L_x_18:
[----:B------:R-:W-:Y:S01]  /*1b60*/  LOP3.LUT R8, R0, 0x1, RZ, 0xc0, !PT ;  /* 0x0000000100087812 */ /* 0x000fe200078ec0ff */
[----:B------:R-:W-:Y:S02]  /*1b70*/  IMAD.MOV.U32 R12, RZ, RZ, 0x37cbac00 ;  /* 0x37cbac00ff0c7424 */ /* 0x000fe400078e00ff */
[----:B------:R-:W-:Y:S01]  /*1b80*/  FMUL R3, R2, R2 ;  /* 0x0000000202037220 */ /* 0x000fe20000400000 */
[----:B------:R-:W-:Y:S01]  /*1b90*/  IMAD.MOV.U32 R13, RZ, RZ, 0x3effffff ;  /* 0x3effffffff0d7424 */ /* 0x000fe200078e00ff */
[----:B------:R-:W-:Y:S01]  /*1ba0*/  ISETP.NE.U32.AND P0, PT, R8, 0x1, PT ;  /* 0x000000010800780c */ /* 0x000fe20003f05070 */
[----:B------:R-:W-:Y:S02]  /*1bb0*/  IMAD.MOV.U32 R8, RZ, RZ, 0x3d2aaabb ;  /* 0x3d2aaabbff087424 */ /* 0x000fe400078e00ff */
[----:B------:R-:W-:Y:S01]  /*1bc0*/  FFMA R4, R3, R12, -0.0013887860113754868507 ;  /* 0xbab607ed03047423 */ /* 0x000fe2000000000c */
[----:B------:R-:W-:Y:S01]  /*1bd0*/  LOP3.LUT P1, RZ, R0, 0x2, RZ, 0xc0, !PT ;  /* 0x0000000200ff7812 */ /* 0x000fe2000782c0ff */
[----:B------:R-:W-:Y:S01]  /*1be0*/  BSSY.RECONVERGENT B0, `(.L_x_22) ;  /* 0x0000044000007945 */ /* 0x000fe20003800200 */
[----:B------:R-:W-:-:S02]  /*1bf0*/  FSEL R0, R2, 1, P0 ;  /* 0x3f80000002007808 */ /* 0x000fc40000000000 */
[----:B------:R-:W-:Y:S02]  /*1c00*/  FSEL R4, R4, -0.00019574658654164522886, !P0 ;  /* 0xb94d415304047808 */ /* 0x000fe40004000000 */
[----:B------:R-:W-:Y:S01]  /*1c10*/  FSEL R8, R8, 0.0083327032625675201416, !P0 ;  /* 0x3c0885e408087808 */ /* 0x000fe20004000000 */
[----:B------:R-:W-:Y:S01]  /*1c20*/  FFMA R11, R3, R0, RZ ;  /* 0x00000000030b7223 */ /* 0x000fe200000000ff */
[----:B------:R-:W-:Y:S02]  /*1c30*/  FSEL R13, -R13, -0.16666662693023681641, !P0 ;  /* 0xbe2aaaa80d0d7808 */ /* 0x000fe40004000100 */
[----:B------:R-:W-:Y:S01]  /*1c40*/  FSETP.GE.AND P0, PT, |R7|, 105615, PT ;  /* 0x47ce47800700780b */ /* 0x000fe20003f06200 */
[----:B------:R-:W-:-:S04]  /*1c50*/  FFMA R4, R3, R4, R8 ;  /* 0x0000000403047223 */ /* 0x000fc80000000008 */
[----:B------:R-:W-:-:S04]  /*1c60*/  FFMA R4, R3, R4, R13 ;  /* 0x0000000403047223 */ /* 0x000fc8000000000d */
[----:B------:R-:W-:-:S04]  /*1c70*/  FFMA R14, R11, R4, R0 ;  /* 0x000000040b0e7223 */ /* 0x000fc80000000000 */
[----:B------:R-:W-:Y:S01]  /*1c80*/  @P1 FADD R14, RZ, -R14 ;  /* 0x8000000eff0e1221 */ /* 0x000fe20000000000 */
        /* <DEDUP_REMOVED lines=10> */
.L_x_25:
        /* <DEDUP_REMOVED lines=45> */
.L_x_24:
[----:B------:R-:W-:Y:S01]  /*2000*/  FMUL R5, RZ, R7 ;  /* 0x00000007ff057220 */ /* 0x000fe20000400000 */
[----:B------:R-:W-:-:S07]  /*2010*/  IMAD.MOV.U32 R9, RZ, RZ, RZ ;  /* 0x000000ffff097224 */ /* 0x000fce00078e00ff */
.L_x_23:
[----:B------:R-:W-:Y:S05]  /*2020*/  BSYNC.RECONVERGENT B0 ;  /* 0x0000000000007941 */ /* 0x000fea0003800200 */
.L_x_22:
[----:B------:R-:W-:Y:S01]  /*2030*/  FMUL R3, R5, R5 ;  /* 0x0000000505037220 */ /* 0x000fe20000400000 */
[C---:B------:R-:W-:Y:S01]  /*2040*/  LOP3.LUT R0, R9.reuse, 0x1, RZ, 0xc0, !PT ;  /* 0x0000000109007812 */ /* 0x040fe200078ec0ff */
[----:B------:R-:W-:Y:S01]  /*2050*/  IMAD.MOV.U32 R2, RZ, RZ, 0x3c0885e4 ;  /* 0x3c0885e4ff027424 */ /* 0x000fe200078e00ff */
[----:B------:R-:W-:Y:S01]  /*2060*/  IADD3 R9, PT, PT, R9, 0x1, RZ ;  /* 0x0000000109097810 */ /* 0x000fe20007ffe0ff */
[----:B------:R-:W-:Y:S01]  /*2070*/  FFMA R12, R3, R12, -0.0013887860113754868507 ;  /* 0xbab607ed030c7423 */ /* 0x000fe2000000000c */
[----:B------:R-:W-:Y:S01]  /*2080*/  ISETP.NE.U32.AND P0, PT, R0, 0x1, PT ;  /* 0x000000010000780c */ /* 0x000fe20003f05070 */
[----:B------:R-:W-:Y:S01]  /*2090*/  IMAD.MOV.U32 R4, RZ, RZ, 0x3e2aaaa8 ;  /* 0x3e2aaaa8ff047424 */ /* 0x000fe200078e00ff */
[----:B------:R-:W-:Y:S01]  /*20a0*/  LOP3.LUT P1, RZ, R9, 0x2, RZ, 0xc0, !PT ;  /* 0x0000000209ff7812 */ /* 0x000fe2000782c0ff */
[----:B------:R-:W-:Y:S01]  /*20b0*/  BSSY.RECONVERGENT B0, `(.L_x_26) ;  /* 0x0000018000007945 */ /* 0x000fe20003800200 */
[----:B------:R-:W-:Y:S02]  /*20c0*/  FSEL R12, R12, -0.00019574658654164522886, P0 ;  /* 0xb94d41530c0c7808 */ /* 0x000fe40000000000 */
[----:B------:R-:W-:-:S02]  /*20d0*/  FSEL R2, R2, 0.041666727513074874878, !P0 ;  /* 0x3d2aaabb02027808 */ /* 0x000fc40004000000 */
[----:B------:R-:W-:Y:S02]  /*20e0*/  FSEL R0, R5, 1, !P0 ;  /* 0x3f80000005007808 */ /* 0x000fe40004000000 */
[----:B------:R-:W-:Y:S01]  /*20f0*/  FSEL R9, -R4, -0.4999999701976776123, !P0 ;  /* 0xbeffffff04097808 */ /* 0x000fe20004000100 */
[C---:B------:R-:W-:Y:S02]  /*2100*/  FFMA R2, R3.reuse, R12, R2 ;  /* 0x0000000c03027223 */ /* 0x040fe40000000002 */
        /* <DEDUP_REMOVED lines=18> */
.L_x_27:
[----:B------:R-:W-:Y:S05]  /*2230*/  BSYNC.RECONVERGENT B0 ;  /* 0x0000000000007941 */ /* 0x000fea0003800200 */
.L_x_26:
        /* <DEDUP_REMOVED lines=21> */
.L_x_31:
        /* <DEDUP_REMOVED lines=45> */
.L_x_30:
[----:B------:R-:W-:Y:S01]  /*2660*/  FMUL R2, RZ, R7 ;  /* 0x00000007ff027220 */ /* 0x000fe20000400000 */
[----:B------:R-:W-:-:S07]  /*2670*/  IMAD.MOV.U32 R0, RZ, RZ, RZ ;  /* 0x000000ffff007224 */ /* 0x000fce00078e00ff */
.L_x_29:
[----:B------:R-:W-:Y:S05]  /*2680*/  BSYNC.RECONVERGENT B0 ;  /* 0x0000000000007941 */ /* 0x000fea0003800200 */
.L_x_28:
        /* <DEDUP_REMOVED lines=29> */
.L_x_35:
        /* <DEDUP_REMOVED lines=45> */
.L_x_34:
[----:B------:R-:W-:Y:S01]  /*2b30*/  FMUL R5, RZ, R7 ;  /* 0x00000007ff057220 */ /* 0x000fe20000400000 */
[----:B------:R-:W-:-:S07]  /*2b40*/  IMAD.MOV.U32 R9, RZ, RZ, RZ ;  /* 0x000000ffff097224 */ /* 0x000fce00078e00ff */
.L_x_33:
[----:B------:R-:W-:Y:S05]  /*2b50*/  BSYNC.RECONVERGENT B0 ;  /* 0x0000000000007941 */ /* 0x000fea0003800200 */
.L_x_32:
        /* <DEDUP_REMOVED lines=32> */
.L_x_37:
[----:B------:R-:W-:Y:S05]  /*2d60*/  BSYNC.RECONVERGENT B0 ;  /* 0x0000000000007941 */ /* 0x000fea0003800200 */
.L_x_36:
        /* <DEDUP_REMOVED lines=21> */
.L_x_41:
        /* <DEDUP_REMOVED lines=38> */
[----:B------:R-:W-:-:S02]  /*3120*/  ISETP.GE.AND P1, PT, R4, RZ, PT ;  /* 0x000000ff0400720c */ /* 0x000fc40003f26270 */
[----:B------:R-:W-:-:S05]  /*3130*/  IADD3 R2, PT, PT, -R0, RZ, RZ ;  /* 0x000000ff00027210 */ /* 0x000fca0007ffe1ff */
[----:B------:R-:W-:Y:S01]  /*3140*/  @!P0 IMAD.MOV.U32 R0, RZ, RZ, R2 ;  /* 0x000000ffff008224 */ /* 0x000fe200078e0002 */
[----:B-1----:R-:W-:-:S10]  /*3150*/  DMUL R12, R10, UR4 ;  /* 0x000000040a0c7c28 */ /* 0x002fd40008000000 */
[----:B------:R-:W1:Y:S02]  /*3160*/  F2F.F32.F64 R12, R12 ;  /* 0x0000000c000c7310 */ /* 0x000e640000301000 */
[----:B-1----:R-:W-:Y:S01]  /*3170*/  FSEL R2, -R12, R12, !P1 ;  /* 0x0000000c0c027208 */ /* 0x002fe20004800100 */
[----:B0-----:R-:W-:Y:S06]  /*3180*/  BRA `(.L_x_39) ;  /* 0x0000000000087947 */ /* 0x001fec0003800000 */
.L_x_40:
[----:B------:R-:W-:Y:S01]  /*3190*/  FMUL R2, RZ, R7 ;  /* 0x00000007ff027220 */ /* 0x000fe20000400000 */
[----:B------:R-:W-:-:S07]  /*31a0*/  IMAD.MOV.U32 R0, RZ, RZ, RZ ;  /* 0x000000ffff007224 */ /* 0x000fce00078e00ff */
.L_x_39:
[----:B------:R-:W-:Y:S05]  /*31b0*/  BSYNC.RECONVERGENT B0 ;  /* 0x0000000000007941 */ /* 0x000fea0003800200 */
.L_x_38:
        /* <DEDUP_REMOVED lines=29> */
.L_x_45:
        /* <DEDUP_REMOVED lines=45> */
.L_x_44:
[----:B------:R-:W-:Y:S01]  /*3660*/  FMUL R5, RZ, R7 ;  /* 0x00000007ff057220 */ /* 0x000fe20000400000 */
[----:B------:R-:W-:-:S07]  /*3670*/  IMAD.MOV.U32 R9, RZ, RZ, RZ ;  /* 0x000000ffff097224 */ /* 0x000fce00078e00ff */
.L_x_43:
[----:B------:R-:W-:Y:S05]  /*3680*/  BSYNC.RECONVERGENT B0 ;  /* 0x0000000000007941 */ /* 0x000fea0003800200 */
.L_x_42:
        /* <DEDUP_REMOVED lines=32> */
.L_x_47:
[----:B------:R-:W-:Y:S05]  /*3890*/  BSYNC.RECONVERGENT B0 ;  /* 0x0000000000007941 */ /* 0x000fea0003800200 */
.L_x_46:
        /* <DEDUP_REMOVED lines=9> */
[----:B------:R-:W-:-:S05]  /*3930*/  FFMA R5, R2, -5.3903029534742383927e-15, R3 ;  /* 0xa7c234c502057823 */ /* 0x000fca0000000003 */
[----:B------:R-:W-:Y:S01]  /*3940*/  MOV R2, R5 ;  /* 0x0000000500027202 */ /* 0x000fe20000000f00 */
        /* <DEDUP_REMOVED lines=10> */
.L_x_51:
        /* <DEDUP_REMOVED lines=45> */
.L_x_50:
[----:B------:R-:W-:Y:S01]  /*3cc0*/  FMUL R2, RZ, R7 ;  /* 0x00000007ff027220 */ /* 0x000fe20000400000 */
[----:B------:R-:W-:-:S07]  /*3cd0*/  IMAD.MOV.U32 R0, RZ, RZ, RZ ;  /* 0x000000ffff007224 */ /* 0x000fce00078e00ff */
.L_x_49:
[----:B------:R-:W-:Y:S05]  /*3ce0*/  BSYNC.RECONVERGENT B0 ;  /* 0x0000000000007941 */ /* 0x000fea0003800200 */
.L_x_48:
        /* <DEDUP_REMOVED lines=29> */
.L_x_55:
        /* <DEDUP_REMOVED lines=30> */
[C---:B------:R-:W-:Y:S02]  /*40a0*/  SHF.L.W.U32.HI R2, R3.reuse, 0x2, R0 ;  /* 0x0000000203027819 */ /* 0x040fe40000010e00 */
[----:B------:R-:W-:Y:S02]  /*40b0*/  SHF.L.U32 R3, R3, 0x2, RZ ;  /* 0x0000000203037819 */ /* 0x000fe400000006ff */
[----:B------:R-:W-:-:S02]  /*40c0*/  SHF.R.S32.HI R4, RZ, 0x1f, R2 ;  /* 0x0000001fff047819 */ /* 0x000fc40000011402 */
[----:B------:R-:W-:Y:S02]  /*40d0*/  LOP3.LUT R0, R2, R7, RZ, 0x3c, !PT ;  /* 0x0000000702007212 */ /* 0x000fe400078e3cff */
[C---:B------:R-:W-:Y:S02]  /*40e0*/  LOP3.LUT R10, R4.reuse, R3, RZ, 0x3c, !PT ;  /* 0x00000003040a7212 */ /* 0x040fe400078e3cff */
[----:B------:R-:W-:Y:S02]  /*40f0*/  LOP3.LUT R11, R4, R2, RZ, 0x3c, !PT ;  /* 0x00000002040b7212 */ /* 0x000fe400078e3cff */
[----:B------:R-:W-:Y:S02]  /*4100*/  LEA.HI R9, R2, R9, RZ, 0x1 ;  /* 0x0000000902097211 */ /* 0x000fe400078f08ff */
[----:B------:R-:W-:Y:S02]  /*4110*/  ISETP.GE.AND P0, PT, R0, RZ, PT ;  /* 0x000000ff0000720c */ /* 0x000fe40003f06270 */
[----:B------:R-:W1:Y:S01]  /*4120*/  I2F.F64.S64 R10, R10 ;  /* 0x0000000a000a7312 */ /* 0x000e620000301c00 */
[----:B------:R-:W-:-:S04]  /*4130*/  IMAD.MOV R0, RZ, RZ, -R9 ;  /* 0x000000ffff007224 */ /* 0x000fc800078e0a09 */
[----:B------:R-:W-:Y:S01]  /*4140*/  @!P1 IMAD.MOV.U32 R9, RZ, RZ, R0 ;  /* 0x000000ffff099224 */ /* 0x000fe200078e0000 */
[----:B-1----:R-:W-:-:S10]  /*4150*/  DMUL R16, R10, UR4 ;  /* 0x000000040a107c28 */ /* 0x002fd40008000000 */
[----:B------:R-:W1:Y:S02]  /*4160*/  F2F.F32.F64 R16, R16 ;  /* 0x0000001000107310 */ /* 0x000e640000301000 */
[----:B-1----:R-:W-:Y:S01]  /*4170*/  FSEL R5, -R16, R16, !P0 ;  /* 0x0000001010057208 */ /* 0x002fe20004000100 */
[----:B0-----:R-:W-:Y:S06]  /*4180*/  BRA `(.L_x_53) ;  /* 0x0000000000087947 */ /* 0x001fec0003800000 */
.L_x_54:
[----:B------:R-:W-:Y:S01]  /*4190*/  FMUL R5, RZ, R7 ;  /* 0x00000007ff057220 */ /* 0x000fe20000400000 */
[----:B------:R-:W-:-:S07]  /*41a0*/  IMAD.MOV.U32 R9, RZ, RZ, RZ ;  /* 0x000000ffff097224 */ /* 0x000fce00078e00ff */
.L_x_53:
[----:B------:R-:W-:Y:S05]  /*41b0*/  BSYNC.RECONVERGENT B0 ;  /* 0x0000000000007941 */ /* 0x000fea0003800200 */
.L_x_52:
        /* <DEDUP_REMOVED lines=32> */
.L_x_57:
[----:B------:R-:W-:Y:S05]  /*43c0*/  BSYNC.RECONVERGENT B0 ;  /* 0x0000000000007941 */ /* 0x000fea0003800200 */
.L_x_56:
        /* <DEDUP_REMOVED lines=21> */
.L_x_61:
        /* <DEDUP_REMOVED lines=45> */
.L_x_60:
[----:B------:R-:W-:Y:S01]  /*47f0*/  FMUL R2, RZ, R7 ;  /* 0x00000007ff027220 */ /* 0x000fe20000400000 */
[----:B------:R-:W-:-:S07]  /*4800*/  IMAD.MOV.U32 R0, RZ, RZ, RZ ;  /* 0x000000ffff007224 */ /* 0x000fce00078e00ff */
.L_x_59:
[----:B------:R-:W-:Y:S05]  /*4810*/  BSYNC.RECONVERGENT B0 ;  /* 0x0000000000007941 */ /* 0x000fea0003800200 */
.L_x_58:
[----:B------:R-:W-:Y:S01]  /*4820*/  MOV R12, 0x37cbac00 ;  /* 0x37cbac00000c7802 */ /* 0x000fe20000000f00 */
        /* <DEDUP_REMOVED lines=28> */
.L_x_65:
        /* <DEDUP_REMOVED lines=45> */
.L_x_64:
[----:B------:R-:W-:Y:S01]  /*4cc0*/  FMUL R5, RZ, R7 ;  /* 0x00000007ff057220 */ /* 0x000fe20000400000 */
[----:B------:R-:W-:-:S07]  /*4cd0*/  IMAD.MOV.U32 R9, RZ, RZ, RZ ;  /* 0x000000ffff097224 */ /* 0x000fce00078e00ff */
.L_x_63:
[----:B------:R-:W-:Y:S05]  /*4ce0*/  BSYNC.RECONVERGENT B0 ;  /* 0x0000000000007941 */ /* 0x000fea0003800200 */
.L_x_62:
        /* <DEDUP_REMOVED lines=32> */
.L_x_67:
[----:B------:R-:W-:Y:S05]  /*4ef0*/  BSYNC.RECONVERGENT B0 ;  /* 0x0000000000007941 */ /* 0x000fea0003800200 */
.L_x_66:
        /* <DEDUP_REMOVED lines=15> */
[----:B------:R-:W-:Y:S01]  /*4ff0*/  MOV R8, RZ ;  /* 0x000000ff00087202 */ /* 0x000fe20000000f00 */
[----:B------:R-:W-:Y:S01]  /*5000*/  IMAD.MOV.U32 R0, RZ, RZ, R1 ;  /* 0x000000ffff007224 */ /* 0x000fe200078e0001 */
[----:B------:R-:W0:Y:S02]  /*5010*/  LDCU.64 UR8, c[0x4][URZ] ;  /* 0x01000000ff0877ac */ /* 0x000e240008000a00 */
[----:B------:R-:W-:Y:S01]  /*5020*/  LOP3.LUT R15, R2, 0x80000000, RZ, 0xfc, !PT ;  /* 0x80000000020f7812 */ /* 0x000fe200078efcff */
[----:B------:R-:W-:Y:S01]  /*5030*/  UMOV UR5, URZ ;  /* 0x000000ff00057c82 */ /* 0x000fe20008000000 */
[----:B------:R-:W-:-:S05]  /*5040*/  UMOV UR4, URZ ;  /* 0x000000ff00047c82 */ /* 0x000fca0008000000 */
.L_x_71:
        /* <DEDUP_REMOVED lines=45> */
.L_x_70:
[----:B------:R-:W-:Y:S01]  /*5320*/  FMUL R2, RZ, R7 ;  /* 0x00000007ff027220 */ /* 0x000fe20000400000 */
[----:B------:R-:W-:-:S07]  /*5330*/  IMAD.MOV.U32 R0, RZ, RZ, RZ ;  /* 0x000000ffff007224 */ /* 0x000fce00078e00ff */
.L_x_69:
[----:B------:R-:W-:Y:S05]  /*5340*/  BSYNC.RECONVERGENT B0 ;  /* 0x0000000000007941 */ /* 0x000fea0003800200 */
.L_x_68:
        /* <DEDUP_REMOVED lines=29> */
.L_x_75:
        /* <DEDUP_REMOVED lines=39> */
[----:B------:R-:W-:-:S05]  /*5790*/  IMAD.MOV R0, RZ, RZ, -R9 ;  /* 0x000000ffff007224 */ /* 0x000fca00078e0a09 */
[----:B------:R-:W-:Y:S01]  /*57a0*/  @!P1 MOV R9, R0 ;  /* 0x0000000000099202 */ /* 0x000fe20000000f00 */
[----:B-1----:R-:W-:-:S10]  /*57b0*/  DMUL R16, R10, UR4 ;  /* 0x000000040a107c28 */ /* 0x002fd40008000000 */
[----:B------:R-:W1:Y:S02]  /*57c0*/  F2F.F32.F64 R16, R16 ;  /* 0x0000001000107310 */ /* 0x000e640000301000 */
[----:B-1----:R-:W-:Y:S01]  /*57d0*/  FSEL R5, -R16, R16, !P0 ;  /* 0x0000001010057208 */ /* 0x002fe20004000100 */
[----:B0-----:R-:W-:Y:S06]  /*57e0*/  BRA `(.L_x_73) ;  /* 0x0000000000087947 */ /* 0x001fec0003800000 */
.L_x_74:
[----:B------:R-:W-:Y:S01]  /*57f0*/  FMUL R5, RZ, R7 ;  /* 0x00000007ff057220 */ /* 0x000fe20000400000 */
[----:B------:R-:W-:-:S07]  /*5800*/  IMAD.MOV.U32 R9, RZ, RZ, RZ ;  /* 0x000000ffff097224 */ /* 0x000fce00078e00ff */
.L_x_73:
[----:B------:R-:W-:Y:S05]  /*5810*/  BSYNC.RECONVERGENT B0 ;  /* 0x0000000000007941 */ /* 0x000fea0003800200 */
.L_x_72:
        /* <DEDUP_REMOVED lines=32> */
.L_x_77:
[----:B------:R-:W-:Y:S05]  /*5a20*/  BSYNC.RECONVERGENT B0 ;  /* 0x0000000000007941 */ /* 0x000fea0003800200 */
.L_x_76:
        /* <DEDUP_REMOVED lines=21> */
.L_x_81:
        /* <DEDUP_REMOVED lines=45> */
.L_x_80:
[----:B------:R-:W-:Y:S01]  /*5e50*/  FMUL R2, RZ, R7 ;  /* 0x00000007ff027220 */ /* 0x000fe20000400000 */
[----:B------:R-:W-:-:S07]  /*5e60*/  IMAD.MOV.U32 R0, RZ, RZ, RZ ;  /* 0x000000ffff007224 */ /* 0x000fce00078e00ff */
.L_x_79:
[----:B------:R-:W-:Y:S05]  /*5e70*/  BSYNC.RECONVERGENT B0 ;  /* 0x0000000000007941 */ /* 0x000fea0003800200 */
.L_x_78:
[----:B------:R-:W-:Y:S01]  /*5e80*/  LOP3.LUT R8, R0, 0x1, RZ, 0xc0, !PT ;  /* 0x0000000100087812 */ /* 0x000fe200078ec0ff */
[----:B------:R-:W-:Y:S02]  /*5e90*/  IMAD.MOV.U32 R12, RZ, RZ, 0x37cbac00 ;  /* 0x37cbac00ff0c7424 */ /* 0x000fe400078e00ff */
[----:B------:R-:W-:Y:S01]  /*5ea0*/  FMUL R3, R2, R2 ;  /* 0x0000000202037220 */ /* 0x000fe20000400000 */
[----:B------:R-:W-:Y:S01]  /*5eb0*/  MOV R13, 0x3effffff ;  /* 0x3effffff000d7802 */ /* 0x000fe20000000f00 */
[----:B------:R-:W-:Y:S01]  /*5ec0*/  BSSY.RECONVERGENT B0, `(.L_x_82) ;  /* 0x0000048000007945 */ /* 0x000fe20003800200 */
[----:B------:R-:W-:Y:S01]  /*5ed0*/  ISETP.NE.U32.AND P0, PT, R8, 0x1, PT ;  /* 0x000000010800780c */ /* 0x000fe20003f05070 */
[----:B------:R-:W-:Y:S01]  /*5ee0*/  FFMA R4, R3, R12, -0.0013887860113754868507 ;  /* 0xbab607ed03047423 */ /* 0x000fe2000000000c */
[----:B------:R-:W-:Y:S01]  /*5ef0*/  IMAD.MOV.U32 R8, RZ, RZ, 0x3d2aaabb ;  /* 0x3d2aaabbff087424 */ /* 0x000fe200078e00ff */
[----:B------:R-:W-:Y:S02]  /*5f00*/  LOP3.LUT P1, RZ, R0, 0x2, RZ, 0xc0, !PT ;  /* 0x0000000200ff7812 */ /* 0x000fe4000782c0ff */
        /* <DEDUP_REMOVED lines=20> */
.L_x_85:
        /* <DEDUP_REMOVED lines=45> */
.L_x_84:
[----:B------:R-:W-:Y:S01]  /*6320*/  FMUL R5, RZ, R7 ;  /* 0x00000007ff057220 */ /* 0x000fe20000400000 */
[----:B------:R-:W-:-:S07]  /*6330*/  IMAD.MOV.U32 R9, RZ, RZ, RZ ;  /* 0x000000ffff097224 */ /* 0x000fce00078e00ff */
.L_x_83:
[----:B------:R-:W-:Y:S05]  /*6340*/  BSYNC.RECONVERGENT B0 ;  /* 0x0000000000007941 */ /* 0x000fea0003800200 */
.L_x_82:
        /* <DEDUP_REMOVED lines=32> */
.L_x_87:
[----:B------:R-:W-:Y:S05]  /*6550*/  BSYNC.RECONVERGENT B0 ;  /* 0x0000000000007941 */ /* 0x000fea0003800200 */
.L_x_86:
        /* <DEDUP_REMOVED lines=21> */
.L_x_91:
        /* <DEDUP_REMOVED lines=45> */
.L_x_90:
[----:B------:R-:W-:Y:S01]  /*6980*/  FMUL R2, RZ, R7 ;  /* 0x00000007ff027220 */ /* 0x000fe20000400000 */
[----:B------:R-:W-:-:S07]  /*6990*/  IMAD.MOV.U32 R0, RZ, RZ, RZ ;  /* 0x000000ffff007224 */ /* 0x000fce00078e00ff */
.L_x_89:
[----:B------:R-:W-:Y:S05]  /*69a0*/  BSYNC.RECONVERGENT B0 ;  /* 0x0000000000007941 */ /* 0x000fea0003800200 */
.L_x_88:
        /* <DEDUP_REMOVED lines=29> */
.L_x_95:
        /* <DEDUP_REMOVED lines=45> */
.L_x_94:
[----:B------:R-:W-:Y:S01]  /*6e50*/  FMUL R5, RZ, R7 ;  /* 0x00000007ff057220 */ /* 0x000fe20000400000 */
[----:B------:R-:W-:-:S07]  /*6e60*/  IMAD.MOV.U32 R9, RZ, RZ, RZ ;  /* 0x000000ffff097224 */ /* 0x000fce00078e00ff */
.L_x_93:
[----:B------:R-:W-:Y:S05]  /*6e70*/  BSYNC.RECONVERGENT B0 ;  /* 0x0000000000007941 */ /* 0x000fea0003800200 */
.L_x_92:
[----:B------:R-:W-:Y:S01]  /*6e80*/  FMUL R3, R5, R5 ;  /* 0x0000000505037220 */ /* 0x000fe20000400000 */
[C---:B------:R-:W-:Y:S01]  /*6e90*/  LOP3.LUT R0, R9.reuse, 0x1, RZ, 0xc0, !PT ;  /* 0x0000000109007812 */ /* 0x040fe200078ec0ff */
[----:B------:R-:W-:Y:S01]  /*6ea0*/  VIADD R9, R9, 0x1 ;  /* 0x0000000109097836 */ /* 0x000fe20000000000 */
[----:B------:R-:W-:Y:S01]  /*6eb0*/  MOV R2, 0x3c0885e4 ;  /* 0x3c0885e400027802 */ /* 0x000fe20000000f00 */
        /* <DEDUP_REMOVED lines=28> */
.L_x_97:
[----:B------:R-:W-:Y:S05]  /*7080*/  BSYNC.RECONVERGENT B0 ;  /* 0x0000000000007941 */ /* 0x000fea0003800200 */
.L_x_96:
[----:B------:R-:W0:Y:S01]  /*7090*/  LDC.64 R2, c[0x0][0x388] ;  /* 0x0000e200ff027b82 */ /* 0x000e220000000a00 */
[----:B------:R-:W-:Y:S01]  /*70a0*/  FADD R5, R7, -R4 ;  /* 0x8000000407057221 */ /* 0x000fe20000000000 */
[----:B0-----:R-:W-:-:S05]  /*70b0*/  IMAD.WIDE.U32 R6, R6, 0x4, R2 ;  /* 0x0000000406067825 */ /* 0x001fca00078e0002 */
[----:B------:R-:W-:Y:S01]  /*70c0*/  STG.E desc[UR6][R6.64], R5 ;  /* 0x0000000506007986 */ /* 0x000fe2000c101906 */
[----:B------:R-:W-:Y:S05]  /*70d0*/  EXIT ;  /* 0x000000000000794d */ /* 0x000fea0003800000 */
        .weak           $__internal_0_$__cuda_sm3x_div_rn_noftz_f32_slowpath
        .type           $__internal_0_$__cuda_sm3x_div_rn_noftz_f32_slowpath,@function
        .size           $__internal_0_$__cuda_sm3x_div_rn_noftz_f32_slowpath,(.L_x_126 - $__internal_0_$__cuda_sm3x_div_rn_noftz_f32_slowpath)
$__internal_0_$__cuda_sm3x_div_rn_noftz_f32_slowpath:
[----:B------:R-:W-:Y:S01]  /*70e0*/  SHF.R.U32.HI R4, RZ, 0x17, R3 ;  /* 0x00000017ff047819 */ /* 0x000fe20000011603 */
[----:B------:R-:W-:Y:S01]  /*70f0*/  BSSY.RECONVERGENT B1, `(.L_x_98) ;  /* 0x0000062000017945 */ /* 0x000fe20003800200 */
[----:B------:R-:W-:Y:S02]  /*7100*/  SHF.R.U32.HI R5, RZ, 0x17, R0 ;  /* 0x00000017ff057819 */ /* 0x000fe40000011600 */
[----:B------:R-:W-:Y:S02]  /*7110*/  LOP3.LUT R4, R4, 0xff, RZ, 0xc0, !PT ;  /* 0x000000ff04047812 */ /* 0x000fe400078ec0ff */
[----:B------:R-:W-:-:S03]  /*7120*/  LOP3.LUT R9, R5, 0xff, RZ, 0xc0, !PT ;  /* 0x000000ff05097812 */ /* 0x000fc600078ec0ff */
[----:B------:R-:W-:Y:S02]  /*7130*/  VIADD R10, R4, 0xffffffff ;  /* 0xffffffff040a7836 */ /* 0x000fe40000000000 */
[----:B------:R-:W-:-:S03]  /*7140*/  VIADD R8, R9, 0xffffffff ;  /* 0xffffffff09087836 */ /* 0x000fc60000000000 */
[----:B------:R-:W-:-:S04]  /*7150*/  ISETP.GT.U32.AND P0, PT, R10, 0xfd, PT ;  /* 0x000000fd0a00780c */ /* 0x000fc80003f04070 */
[----:B------:R-:W-:-:S13]  /*7160*/  ISETP.GT.U32.OR P0, PT, R8, 0xfd, P0 ;  /* 0x000000fd0800780c */ /* 0x000fda0000704470 */
[----:B------:R-:W-:Y:S01]  /*7170*/  @!P0 IMAD.MOV.U32 R5, RZ, RZ, RZ ;  /* 0x000000ffff058224 */ /* 0x000fe200078e00ff */
[----:B------:R-:W-:Y:S06]  /*7180*/  @!P0 BRA `(.L_x_99) ;  /* 0x00000000005c8947 */ /* 0x000fec0003800000 */
[----:B------:R-:W-:Y:S02]  /*7190*/  FSETP.GTU.FTZ.AND P0, PT, |R0|, +INF , PT ;  /* 0x7f8000000000780b */ /* 0x000fe40003f1c200 */
[----:B------:R-:W-:-:S04]  /*71a0*/  FSETP.GTU.FTZ.AND P1, PT, |R3|, +INF , PT ;  /* 0x7f8000000300780b */ /* 0x000fc80003f3c200 */
[----:B------:R-:W-:-:S13]  /*71b0*/  PLOP3.LUT P0, PT, P0, P1, PT, 0xf8, 0x8f ;  /* 0x00000000008f781c */ /* 0x000fda0000703f70 */
[----:B------:R-:W-:Y:S05]  /*71c0*/  @P0 BRA `(.L_x_100) ;  /* 0x00000004004c0947 */ /* 0x000fea0003800000 */
[----:B------:R-:W-:-:S13]  /*71d0*/  LOP3.LUT P0, RZ, R3, 0x7fffffff, R0, 0xc8, !PT ;  /* 0x7fffffff03ff7812 */ /* 0x000fda000780c800 */
[----:B------:R-:W-:Y:S05]  /*71e0*/  @!P0 BRA `(.L_x_101) ;  /* 0x00000004003c8947 */ /* 0x000fea0003800000 */
[C---:B------:R-:W-:Y:S02]  /*71f0*/  FSETP.NEU.FTZ.AND P2, PT, |R0|.reuse, +INF , PT ;  /* 0x7f8000000000780b */ /* 0x040fe40003f5d200 */
[----:B------:R-:W-:Y:S02]  /*7200*/  FSETP.NEU.FTZ.AND P1, PT, |R3|, +INF , PT ;  /* 0x7f8000000300780b */ /* 0x000fe40003f3d200 */
[----:B------:R-:W-:-:S11]  /*7210*/  FSETP.NEU.FTZ.AND P0, PT, |R0|, +INF , PT ;  /* 0x7f8000000000780b */ /* 0x000fd60003f1d200 */
[----:B------:R-:W-:Y:S05]  /*7220*/  @!P1 BRA !P2, `(.L_x_101) ;  /* 0x00000004002c9947 */ /* 0x000fea0005000000 */
[----:B------:R-:W-:-:S04]  /*7230*/  LOP3.LUT P2, RZ, R0, 0x7fffffff, RZ, 0xc0, !PT ;  /* 0x7fffffff00ff7812 */ /* 0x000fc8000784c0ff */
[----:B------:R-:W-:-:S13]  /*7240*/  PLOP3.LUT P1, PT, P1, P2, PT, 0x2f, 0xf2 ;  /* 0x0000000000f2781c */ /* 0x000fda0000f24577 */
[----:B------:R-:W-:Y:S05]  /*7250*/  @P1 BRA `(.L_x_102) ;  /* 0x0000000400181947 */ /* 0x000fea0003800000 */
[----:B------:R-:W-:-:S04]  /*7260*/  LOP3.LUT P1, RZ, R3, 0x7fffffff, RZ, 0xc0, !PT ;  /* 0x7fffffff03ff7812 */ /* 0x000fc8000782c0ff */
[----:B------:R-:W-:-:S13]  /*7270*/  PLOP3.LUT P0, PT, P0, P1, PT, 0x2f, 0xf2 ;  /* 0x0000000000f2781c */ /* 0x000fda0000702577 */
[----:B------:R-:W-:Y:S05]  /*7280*/  @P0 BRA `(.L_x_103) ;  /* 0x0000000400000947 */ /* 0x000fea0003800000 */
[----:B------:R-:W-:Y:S02]  /*7290*/  ISETP.GE.AND P0, PT, R8, RZ, PT ;  /* 0x000000ff0800720c */ /* 0x000fe40003f06270 */
[----:B------:R-:W-:-:S11]  /*72a0*/  ISETP.GE.AND P1, PT, R10, RZ, PT ;  /* 0x000000ff0a00720c */ /* 0x000fd60003f26270 */
[----:B------:R-:W-:Y:S02]  /*72b0*/  @P0 IMAD.MOV.U32 R5, RZ, RZ, RZ ;  /* 0x000000ffff050224 */ /* 0x000fe400078e00ff */
[----:B------:R-:W-:Y:S01]  /*72c0*/  @!P0 FFMA R0, R0, 1.84467440737095516160e+19, RZ ;  /* 0x5f80000000008823 */ /* 0x000fe200000000ff */
[----:B------:R-:W-:Y:S02]  /*72d0*/  @!P0 IMAD.MOV.U32 R5, RZ, RZ, -0x40 ;  /* 0xffffffc0ff058424 */ /* 0x000fe400078e00ff */
[----:B------:R-:W-:Y:S02]  /*72e0*/  @!P1 FFMA R3, R3, 1.84467440737095516160e+19, RZ ;  /* 0x5f80000003039823 */ /* 0x000fe400000000ff */
[----:B------:R-:W-:-:S07]  /*72f0*/  @!P1 VIADD R5, R5, 0x40 ;  /* 0x0000004005059836 */ /* 0x000fce0000000000 */
.L_x_99:
[----:B------:R-:W-:Y:S01]  /*7300*/  LEA R8, R4, 0xc0800000, 0x17 ;  /* 0xc080000004087811 */ /* 0x000fe200078eb8ff */
[----:B------:R-:W-:Y:S01]  /*7310*/  VIADD R9, R9, 0xffffff81 ;  /* 0xffffff8109097836 */ /* 0x000fe20000000000 */
[----:B------:R-:W-:Y:S03]  /*7320*/  BSSY.RECONVERGENT B2, `(.L_x_104) ;  /* 0x0000035000027945 */ /* 0x000fe60003800200 */
[----:B------:R-:W-:Y:S02]  /*7330*/  IMAD.IADD R10, R3, 0x1, -R8 ;  /* 0x00000001030a7824 */ /* 0x000fe400078e0a08 */
[C---:B------:R-:W-:Y:S02]  /*7340*/  IMAD R0, R9.reuse, -0x800000, R0 ;  /* 0xff80000009007824 */ /* 0x040fe400078e0200 */
[----:B------:R0:W1:Y:S01]  /*7350*/  MUFU.RCP R3, R10 ;  /* 0x0000000a00037308 */ /* 0x0000620000001000 */
[----:B------:R-:W-:Y:S01]  /*7360*/  FADD.FTZ R11, -R10, -RZ ;  /* 0x800000ff0a0b7221 */ /* 0x000fe20000010100 */
[----:B0-----:R-:W-:-:S05]  /*7370*/  IADD3 R10, PT, PT, R9, 0x7f, -R4 ;  /* 0x0000007f090a7810 */ /* 0x001fca0007ffe804 */
[----:B------:R-:W-:Y:S02]  /*7380*/  IMAD.IADD R5, R10, 0x1, R5 ;  /* 0x000000010a057824 */ /* 0x000fe400078e0205 */
[----:B-1----:R-:W-:-:S04]  /*7390*/  FFMA R8, R3, R11, 1 ;  /* 0x3f80000003087423 */ /* 0x002fc8000000000b */
[----:B------:R-:W-:-:S04]  /*73a0*/  FFMA R3, R3, R8, R3 ;  /* 0x0000000803037223 */ /* 0x000fc80000000003 */
[----:B------:R-:W-:-:S04]  /*73b0*/  FFMA R8, R0, R3, RZ ;  /* 0x0000000300087223 */ /* 0x000fc800000000ff */
[----:B------:R-:W-:-:S04]  /*73c0*/  FFMA R12, R11, R8, R0 ;  /* 0x000000080b0c7223 */ /* 0x000fc80000000000 */
[----:B------:R-:W-:-:S04]  /*73d0*/  FFMA R8, R3, R12, R8 ;  /* 0x0000000c03087223 */ /* 0x000fc80000000008 */
[----:B------:R-:W-:-:S04]  /*73e0*/  FFMA R11, R11, R8, R0 ;  /* 0x000000080b0b7223 */ /* 0x000fc80000000000 */
[----:B------:R-:W-:-:S05]  /*73f0*/  FFMA R0, R3, R11, R8 ;  /* 0x0000000b03007223 */ /* 0x000fca0000000008 */
[----:B------:R-:W-:-:S04]  /*7400*/  SHF.R.U32.HI R4, RZ, 0x17, R0 ;  /* 0x00000017ff047819 */ /* 0x000fc80000011600 */
[----:B------:R-:W-:-:S05]  /*7410*/  LOP3.LUT R4, R4, 0xff, RZ, 0xc0, !PT ;  /* 0x000000ff04047812 */ /* 0x000fca00078ec0ff */
[----:B------:R-:W-:-:S04]  /*7420*/  IMAD.IADD R9, R4, 0x1, R5 ;  /* 0x0000000104097824 */ /* 0x000fc800078e0205 */
[----:B------:R-:W-:-:S05]  /*7430*/  VIADD R4, R9, 0xffffffff ;  /* 0xffffffff09047836 */ /* 0x000fca0000000000 */
[----:B------:R-:W-:-:S13]  /*7440*/  ISETP.GE.U32.AND P0, PT, R4, 0xfe, PT ;  /* 0x000000fe0400780c */ /* 0x000fda0003f06070 */
[----:B------:R-:W-:Y:S05]  /*7450*/  @!P0 BRA `(.L_x_105) ;  /* 0x0000000000808947 */ /* 0x000fea0003800000 */
[----:B------:R-:W-:-:S13]  /*7460*/  ISETP.GT.AND P0, PT, R9, 0xfe, PT ;  /* 0x000000fe0900780c */ /* 0x000fda0003f04270 */
[----:B------:R-:W-:Y:S05]  /*7470*/  @P0 BRA `(.L_x_106) ;  /* 0x00000000006c0947 */ /* 0x000fea0003800000 */
[----:B------:R-:W-:-:S13]  /*7480*/  ISETP.GE.AND P0, PT, R9, 0x1, PT ;  /* 0x000000010900780c */ /* 0x000fda0003f06270 */
[----:B------:R-:W-:Y:S05]  /*7490*/  @P0 BRA `(.L_x_107) ;  /* 0x0000000000740947 */ /* 0x000fea0003800000 */
[----:B------:R-:W-:Y:S02]  /*74a0*/  ISETP.GE.AND P0, PT, R9, -0x18, PT ;  /* 0xffffffe80900780c */ /* 0x000fe40003f06270 */
[----:B------:R-:W-:-:S11]  /*74b0*/  LOP3.LUT R0, R0, 0x80000000, RZ, 0xc0, !PT ;  /* 0x8000000000007812 */ /* 0x000fd600078ec0ff */
[----:B------:R-:W-:Y:S05]  /*74c0*/  @!P0 BRA `(.L_x_107) ;  /* 0x0000000000688947 */ /* 0x000fea0003800000 */
[-CC-:B------:R-:W-:Y:S01]  /*74d0*/  FFMA.RZ R4, R3, R11.reuse, R8.reuse ;  /* 0x0000000b03047223 */ /* 0x180fe2000000c008 */
[C---:B------:R-:W-:Y:S02]  /*74e0*/  ISETP.NE.AND P2, PT, R9.reuse, RZ, PT ;  /* 0x000000ff0900720c */ /* 0x040fe40003f45270 */
[----:B------:R-:W-:Y:S02]  /*74f0*/  ISETP.NE.AND P1, PT, R9, RZ, PT ;  /* 0x000000ff0900720c */ /* 0x000fe40003f25270 */
[----:B------:R-:W-:Y:S01]  /*7500*/  LOP3.LUT R5, R4, 0x7fffff, RZ, 0xc0, !PT ;  /* 0x007fffff04057812 */ /* 0x000fe200078ec0ff */
[CCC-:B------:R-:W-:Y:S01]  /*7510*/  FFMA.RP R4, R3.reuse, R11.reuse, R8.reuse ;  /* 0x0000000b03047223 */ /* 0x1c0fe20000008008 */
[----:B------:R-:W-:Y:S01]  /*7520*/  FFMA.RM R3, R3, R11, R8 ;  /* 0x0000000b03037223 */ /* 0x000fe20000004008 */
[----:B------:R-:W-:Y:S01]  /*7530*/  VIADD R8, R9, 0x20 ;  /* 0x0000002009087836 */ /* 0x000fe20000000000 */
[----:B------:R-:W-:Y:S01]  /*7540*/  LOP3.LUT R5, R5, 0x800000, RZ, 0xfc, !PT ;  /* 0x0080000005057812 */ /* 0x000fe200078efcff */
[----:B------:R-:W-:-:S02]  /*7550*/  IMAD.MOV R9, RZ, RZ, -R9 ;  /* 0x000000ffff097224 */ /* 0x000fc400078e0a09 */
[----:B------:R-:W-:Y:S02]  /*7560*/  FSETP.NEU.FTZ.AND P0, PT, R4, R3, PT ;  /* 0x000000030400720b */ /* 0x000fe40003f1d000 */
[----:B------:R-:W-:Y:S02]  /*7570*/  SHF.L.U32 R8, R5, R8, RZ ;  /* 0x0000000805087219 */ /* 0x000fe400000006ff */
[----:B------:R-:W-:Y:S02]  /*7580*/  SEL R4, R9, RZ, P2 ;  /* 0x000000ff09047207 */ /* 0x000fe40001000000 */
[----:B------:R-:W-:Y:S02]  /*7590*/  ISETP.NE.AND P1, PT, R8, RZ, P1 ;  /* 0x000000ff0800720c */ /* 0x000fe40000f25270 */
[----:B------:R-:W-:Y:S02]  /*75a0*/  SHF.R.U32.HI R4, RZ, R4, R5 ;  /* 0x00000004ff047219 */ /* 0x000fe40000011605 */
[----:B------:R-:W-:-:S02]  /*75b0*/  PLOP3.LUT P0, PT, P0, P1, PT, 0xf8, 0x8f ;  /* 0x00000000008f781c */ /* 0x000fc40000703f70 */
[----:B------:R-:W-:Y:S02]  /*75c0*/  SHF.R.U32.HI R8, RZ, 0x1, R4 ;  /* 0x00000001ff087819 */ /* 0x000fe40000011604 */
[----:B------:R-:W-:-:S04]  /*75d0*/  SEL R3, RZ, 0x1, !P0 ;  /* 0x00000001ff037807 */ /* 0x000fc80004000000 */
[----:B------:R-:W-:-:S04]  /*75e0*/  LOP3.LUT R3, R3, 0x1, R8, 0xf8, !PT ;  /* 0x0000000103037812 */ /* 0x000fc800078ef808 */
[----:B------:R-:W-:-:S05]  /*75f0*/  LOP3.LUT R3, R3, R4, RZ, 0xc0, !PT ;  /* 0x0000000403037212 */ /* 0x000fca00078ec0ff */
[----:B------:R-:W-:-:S05]  /*7600*/  IMAD.IADD R3, R8, 0x1, R3 ;  /* 0x0000000108037824 */ /* 0x000fca00078e0203 */
[----:B------:R-:W-:Y:S01]  /*7610*/  LOP3.LUT R0, R3, R0, RZ, 0xfc, !PT ;  /* 0x0000000003007212 */ /* 0x000fe200078efcff */
[----:B------:R-:W-:Y:S06]  /*7620*/  BRA `(.L_x_107) ;  /* 0x0000000000107947 */ /* 0x000fec0003800000 */
.L_x_106:
[----:B------:R-:W-:-:S04]  /*7630*/  LOP3.LUT R0, R0, 0x80000000, RZ, 0xc0, !PT ;  /* 0x8000000000007812 */ /* 0x000fc800078ec0ff */
[----:B------:R-:W-:Y:S01]  /*7640*/  LOP3.LUT R0, R0, 0x7f800000, RZ, 0xfc, !PT ;  /* 0x7f80000000007812 */ /* 0x000fe200078efcff */
[----:B------:R-:W-:Y:S06]  /*7650*/  BRA `(.L_x_107) ;  /* 0x0000000000047947 */ /* 0x000fec0003800000 */
.L_x_105:
[----:B------:R-:W-:-:S07]  /*7660*/  IMAD R0, R5, 0x800000, R0 ;  /* 0x0080000005007824 */ /* 0x000fce00078e0200 */
.L_x_107:
[----:B------:R-:W-:Y:S05]  /*7670*/  BSYNC.RECONVERGENT B2 ;  /* 0x0000000000027941 */ /* 0x000fea0003800200 */
.L_x_104:
[----:B------:R-:W-:Y:S05]  /*7680*/  BRA `(.L_x_108) ;  /* 0x0000000000207947 */ /* 0x000fea0003800000 */
.L_x_103:
[----:B------:R-:W-:-:S04]  /*7690*/  LOP3.LUT R0, R3, 0x80000000, R0, 0x48, !PT ;  /* 0x8000000003007812 */ /* 0x000fc800078e4800 */
[----:B------:R-:W-:Y:S01]  /*76a0*/  LOP3.LUT R0, R0, 0x7f800000, RZ, 0xfc, !PT ;  /* 0x7f80000000007812 */ /* 0x000fe200078efcff */
[----:B------:R-:W-:Y:S06]  /*76b0*/  BRA `(.L_x_108) ;  /* 0x0000000000147947 */ /* 0x000fec0003800000 */
.L_x_102:
[----:B------:R-:W-:Y:S01]  /*76c0*/  LOP3.LUT R0, R3, 0x80000000, R0, 0x48, !PT ;  /* 0x8000000003007812 */ /* 0x000fe200078e4800 */
[----:B------:R-:W-:Y:S06]  /*76d0*/  BRA `(.L_x_108) ;  /* 0x00000000000c7947 */ /* 0x000fec0003800000 */
.L_x_101:
[----:B------:R-:W0:Y:S01]  /*76e0*/  MUFU.RSQ R0, -QNAN ;  /* 0xffc0000000007908 */ /* 0x000e220000001400 */
[----:B------:R-:W-:Y:S05]  /*76f0*/  BRA `(.L_x_108) ;  /* 0x0000000000047947 */ /* 0x000fea0003800000 */
.L_x_100:
[----:B------:R-:W-:-:S07]  /*7700*/  FADD.FTZ R0, R0, R3 ;  /* 0x0000000300007221 */ /* 0x000fce0000010000 */
.L_x_108:
[----:B------:R-:W-:Y:S05]  /*7710*/  BSYNC.RECONVERGENT B1 ;  /* 0x0000000000017941 */ /* 0x000fea0003800200 */
.L_x_98:
[----:B------:R-:W-:-:S04]  /*7720*/  IMAD.MOV.U32 R3, RZ, RZ, 0x0 ;  /* 0x00000000ff037424 */ /* 0x000fc800078e00ff */
[----:B0-----:R-:W-:Y:S05]  /*7730*/  RET.REL.NODEC R2 `(_Z22calculateNewtonRaphsonPfS_fi) ;  /* 0xffffff8802307950 */ /* 0x001fea0003c3ffff */
.L_x_109:
[----:B------:R-:W-:-:S00]  /*7740*/  BRA `(.L_x_109) ;  /* 0xfffffffc00fc7947 */ /* 0x000fc0000383ffff */
[----:B------:R-:W-:-:S00]  /*7750*/  NOP ;  /* 0x0000000000007918 */ /* 0x000fc00000000000 */
        /* <DEDUP_REMOVED lines=10> */
.L_x_126:


//--------------------- .text._Z22calculateLinearizationPfS_S_fi --------------------------
	.section	.text._Z22calculateLinearizationPfS_S_fi,"ax",@progbits
	.align	128
        .global         _Z22calculateLinearizationPfS_S_fi
        .type           _Z22calculateLinearizationPfS_S_fi,@function
        .size           _Z22calculateLinearizationPfS_S_fi,(.L_x_129 - _Z22calculateLinearizationPfS_S_fi)
        .other          _Z22calculateLinearizationPfS_S_fi,@"STO_CUDA_ENTRY STV_DEFAULT"
_Z22calculateLinearizationPfS_S_fi:
.text._Z22calculateLinearizationPfS_S_fi:
[----:B------:R-:W-:Y:S01]  /*0000*/  LDC R1, c[0x0][0x37c] ;  /* 0x0000df00ff017b82 */ /* 0x000fe20000000800 */
[----:B------:R-:W0:Y:S01]  /*0010*/  S2R R9, SR_CTAID.X ;  /* 0x0000000000097919 */ /* 0x000e220000002500 */
[----:B------:R-:W1:Y:S01]  /*0020*/  LDCU UR4, c[0x0][0x39c] ;  /* 0x00007380ff0477ac */ /* 0x000e620008000800 */
[----:B------:R-:W0:Y:S01]  /*0030*/  S2R R0, SR_TID.X ;  /* 0x0000000000007919 */ /* 0x000e220000002100 */
[----:B------:R-:W0:Y:S01]  /*0040*/  LDCU UR5, c[0x0][0x360] ;  /* 0x00006c00ff0577ac */ /* 0x000e220008000800 */
[----:B-1----:R-:W-:Y:S01]  /*0050*/  UIADD3 UR4, UPT, UPT, UR4, -0x1, URZ ;  /* 0xffffffff04047890 */ /* 0x002fe2000fffe0ff */
[----:B0-----:R-:W-:-:S05]  /*0060*/  IMAD R9, R9, UR5, R0 ;  /* 0x0000000509097c24 */ /* 0x001fca000f8e0200 */
[----:B------:R-:W-:-:S04]  /*0070*/  ISETP.GE.AND P0, PT, R9, UR4, PT ;  /* 0x0000000409007c0c */ /* 0x000fc8000bf06270 */
[----:B------:R-:W-:-:S13]  /*0080*/  ISETP.LT.OR P0, PT, R9, 0x1, P0 ;  /* 0x000000010900780c */ /* 0x000fda0000701670 */
[----:B------:R-:W-:Y:S05]  /*0090*/  @P0 EXIT ;  /* 0x000000000000094d */ /* 0x000fea0003800000 */
[----:B------:R-:W0:Y:S01]  /*00a0*/  LDC.64 R2, c[0x0][0x380] ;  /* 0x0000e000ff027b82 */ /* 0x000e220000000a00 */
[----:B------:R-:W1:Y:S01]  /*00b0*/  LDCU.64 UR4, c[0x0][0x358] ;  /* 0x00006b00ff0477ac */ /* 0x000e620008000a00 */
[----:B------:R-:W2:Y:S06]  /*00c0*/  LDCU UR6, c[0x0][0x398] ;  /* 0x00007300ff0677ac */ /* 0x000eac0008000800 */
[----:B------:R-:W3:Y:S08]  /*00d0*/  LDC.64 R4, c[0x0][0x388] ;  /* 0x0000e200ff047b82 */ /* 0x000ef00000000a00 */
[----:B------:R-:W4:Y:S01]  /*00e0*/  LDC.64 R6, c[0x0][0x390] ;  /* 0x0000e400ff067b82 */ /* 0x000f220000000a00 */
[----:B0-----:R-:W-:-:S06]  /*00f0*/  IMAD.WIDE.U32 R2, R9, 0x4, R2 ;  /* 0x0000000409027825 */ /* 0x001fcc00078e0002 */
[----:B-1----:R-:W5:Y:S01]  /*0100*/  LDG.E R2, desc[UR4][R2.64] ;  /* 0x0000000402027981 */ /* 0x002f62000c1e1900 */
[----:B---3--:R-:W-:-:S06]  /*0110*/  IMAD.WIDE.U32 R4, R9, 0x4, R4 ;  /* 0x0000000409047825 */ /* 0x008fcc00078e0004 */
[----:B------:R-:W5:Y:S01]  /*0120*/  LDG.E R5, desc[UR4][R4.64] ;  /* 0x0000000404057981 */ /* 0x000f62000c1e1900 */
[----:B------:R-:W-:-:S05]  /*0130*/  I2FP.F32.U32 R0, R9 ;  /* 0x0000000900007245 */ /* 0x000fca0000201000 */
[----:B--2---:R-:W-:Y:S01]  /*0140*/  FMUL R0, R0, UR6 ;  /* 0x0000000600007c20 */ /* 0x004fe20008400000 */
[----:B----4-:R-:W-:-:S04]  /*0150*/  IMAD.WIDE.U32 R6, R9, 0x4, R6 ;  /* 0x0000000409067825 */ /* 0x010fc800078e0006 */
[----:B------:R-:W-:-:S04]  /*0160*/  FADD R0, R0, -R0 ;  /* 0x8000000000007221 */ /* 0x000fc80000000000 */
[----:B-----5:R-:W-:-:S05]  /*0170*/  FFMA R9, R5, R0, R2 ;  /* 0x0000000005097223 */ /* 0x020fca0000000002 */
[----:B------:R-:W-:Y:S01]  /*0180*/  STG.E desc[UR4][R6.64], R9 ;  /* 0x0000000906007986 */ /* 0x000fe2000c101904 */
[----:B------:R-:W-:Y:S05]  /*0190*/  EXIT ;  /* 0x000000000000794d */ /* 0x000fea0003800000 */
.L_x_110:
        /* <DEDUP_REMOVED lines=14> */
.L_x_129:


//--------------------- .text._Z17calculateIntegralPfS_fi --------------------------
	.section	.text._Z17calculateIntegralPfS_fi,"ax",@progbits
	.align	128
        .global         _Z17calculateIntegralPfS_fi
        .type           _Z17calculateIntegralPfS_fi,@function
        .size           _Z17calculateIntegralPfS_fi,(.L_x_130 - _Z17calculateIntegralPfS_fi)
        .other          _Z17calculateIntegralPfS_fi,@"STO_CUDA_ENTRY STV_DEFAULT"
_Z17calculateIntegralPfS_fi:
.text._Z17calculateIntegralPfS_fi:
        /* <DEDUP_REMOVED lines=12> */
[----:B------:R-:W-:Y:S01]  /*00c0*/  IADD3 R3, PT, PT, R9, -0x1, RZ ;  /* 0xffffffff09037810 */ /* 0x000fe20007ffe0ff */
[----:B------:R-:W2:Y:S05]  /*00d0*/  LDCU UR6, c[0x0][0x390] ;  /* 0x00007200ff0677ac */ /* 0x000eaa0008000800 */
[----:B------:R-:W3:Y:S01]  /*00e0*/  LDC.64 R6, c[0x0][0x388] ;  /* 0x0000e200ff067b82 */ /* 0x000ee20000000a00 */
[----:B0-----:R-:W-:-:S04]  /*00f0*/  IMAD.WIDE.U32 R2, R3, 0x4, R4 ;  /* 0x0000000403027825 */ /* 0x001fc800078e0004 */
[C---:B------:R-:W-:Y:S02]  /*0100*/  IMAD.WIDE.U32 R4, R9.reuse, 0x4, R4 ;  /* 0x0000000409047825 */ /* 0x040fe400078e0004 */
[----:B-1----:R-:W4:Y:S04]  /*0110*/  LDG.E R2, desc[UR4][R2.64] ;  /* 0x0000000402027981 */ /* 0x002f28000c1e1900 */
[----:B------:R-:W4:Y:S01]  /*0120*/  LDG.E R5, desc[UR4][R4.64] ;  /* 0x0000000404057981 */ /* 0x000f22000c1e1900 */
[----:B---3--:R-:W-:-:S04]  /*0130*/  IMAD.WIDE.U32 R6, R9, 0x4, R6 ;  /* 0x0000000409067825 */ /* 0x008fc800078e0006 */
[----:B----4-:R-:W-:-:S04]  /*0140*/  FADD R0, R2, R5 ;  /* 0x0000000502007221 */ /* 0x010fc80000000000 */
[----:B--2---:R-:W-:-:S05]  /*0150*/  FMUL.D2 R9, R0, UR6 ;  /* 0x0000000600097c20 */ /* 0x004fca0008300000 */
[----:B------:R-:W-:Y:S01]  /*0160*/  STG.E desc[UR4][R6.64], R9 ;  /* 0x0000000906007986 */ /* 0x000fe2000c101904 */
[----:B------:R-:W-:Y:S05]  /*0170*/  EXIT ;  /* 0x000000000000794d */ /* 0x000fea0003800000 */
.L_x_111:
        /* <DEDUP_REMOVED lines=16> */
.L_x_130:


//--------------------- .text._Z19calculateDerivativePfS_fi --------------------------
	.section	.text._Z19calculateDerivativePfS_fi,"ax",@progbits
	.align	128
        .global         _Z19calculateDerivativePfS_fi
        .type           _Z19calculateDerivativePfS_fi,@function
        .size           _Z19calculateDerivativePfS_fi,(.L_x_127 - _Z19calculateDerivativePfS_fi)
        .other          _Z19calculateDerivativePfS_fi,@"STO_CUDA_ENTRY STV_DEFAULT"
_Z19calculateDerivativePfS_fi:
.text._Z19calculateDerivativePfS_fi:
        /* <DEDUP_REMOVED lines=12> */
[C---:B------:R-:W-:Y:S02]  /*00c0*/  VIADD R3, R2.reuse, 0xffffffff ;  /* 0xffffffff02037836 */ /* 0x040fe40000000000 */
[----:B0-----:R-:W-:-:S04]  /*00d0*/  IMAD.WIDE.U32 R4, R2, 0x4, R6 ;  /* 0x0000000402047825 */ /* 0x001fc800078e0006 */
[----:B------:R-:W-:Y:S01]  /*00e0*/  IMAD.WIDE.U32 R6, R3, 0x4, R6 ;  /* 0x0000000403067825 */ /* 0x000fe200078e0006 */
[----:B-1----:R-:W2:Y:S01]  /*00f0*/  LDG.E R0, desc[UR4][R4.64+0x4] ;  /* 0x0000040404007981 */ /* 0x002ea2000c1e1900 */
[----:B------:R-:W0:Y:S04]  /*0100*/  LDC R3, c[0x0][0x390] ;  /* 0x0000e400ff037b82 */ /* 0x000e280000000800 */
[----:B------:R-:W2:Y:S01]  /*0110*/  LDG.E R7, desc[UR4][R6.64] ;  /* 0x0000000406077981 */ /* 0x000ea2000c1e1900 */
[----:B------:R-:W-:Y:S01]  /*0120*/  BSSY.RECONVERGENT B0, `(.L_x_112) ;  /* 0x000000e000007945 */ /* 0x000fe20003800200 */
[----:B0-----:R-:W-:-:S04]  /*0130*/  FADD R3, R3, R3 ;  /* 0x0000000303037221 */ /* 0x001fc80000000000 */
[----:B------:R-:W0:Y:S02]  /*0140*/  MUFU.RCP R8, R3 ;  /* 0x0000000300087308 */ /* 0x000e240000001000 */
[----:B0-----:R-:W-:-:S04]  /*0150*/  FFMA R9, -R3, R8, 1 ;  /* 0x3f80000003097423 */ /* 0x001fc80000000108 */
[----:B------:R-:W-:Y:S01]  /*0160*/  FFMA R9, R8, R9, R8 ;  /* 0x0000000908097223 */ /* 0x000fe20000000008 */
[----:B--2---:R-:W-:-:S04]  /*0170*/  FADD R0, R0, -R7 ;  /* 0x8000000700007221 */ /* 0x004fc80000000000 */
[----:B------:R-:W0:Y:S01]  /*0180*/  FCHK P0, R0, R3 ;  /* 0x0000000300007302 */ /* 0x000e220000000000 */
[----:B------:R-:W-:-:S04]  /*0190*/  FFMA R8, R0, R9, RZ ;  /* 0x0000000900087223 */ /* 0x000fc800000000ff */
[----:B------:R-:W-:-:S04]  /*01a0*/  FFMA R10, -R3, R8, R0 ;  /* 0x00000008030a7223 */ /* 0x000fc80000000100 */
[----:B------:R-:W-:Y:S01]  /*01b0*/  FFMA R9, R9, R10, R8 ;  /* 0x0000000a09097223 */ /* 0x000fe20000000008 */
[----:B0-----:R-:W-:Y:S06]  /*01c0*/  @!P0 BRA `(.L_x_113) ;  /* 0x00000000000c8947 */ /* 0x001fec0003800000 */
[----:B------:R-:W-:-:S07]  /*01d0*/  MOV R4, 0x1f0 ;  /* 0x000001f000047802 */ /* 0x000fce0000000f00 */
[----:B------:R-:W-:Y:S05]  /*01e0*/  CALL.REL.NOINC `($__internal_1_$__cuda_sm3x_div_rn_noftz_f32_slowpath) ;  /* 0x0000000000187944 */ /* 0x000fea0003c00000 */
[----:B------:R-:W-:-:S07]  /*01f0*/  IMAD.MOV.U32 R9, RZ, RZ, R0 ;  /* 0x000000ffff097224 */ /* 0x000fce00078e0000 */
.L_x_113:
[----:B------:R-:W-:Y:S05]  /*0200*/  BSYNC.RECONVERGENT B0 ;  /* 0x0000000000007941 */ /* 0x000fea0003800200 */
.L_x_112:
[----:B------:R-:W0:Y:S02]  /*0210*/  LDC.64 R4, c[0x0][0x388] ;  /* 0x0000e200ff047b82 */ /* 0x000e240000000a00 */
[----:B0-----:R-:W-:-:S05]  /*0220*/  IMAD.WIDE.U32 R2, R2, 0x4, R4 ;  /* 0x0000000402027825 */ /* 0x001fca00078e0004 */
[----:B------:R-:W-:Y:S01]  /*0230*/  STG.E desc[UR4][R2.64], R9 ;  /* 0x0000000902007986 */ /* 0x000fe2000c101904 */
[----:B------:R-:W-:Y:S05]  /*0240*/  EXIT ;  /* 0x000000000000794d */ /* 0x000fea0003800000 */
        .weak           $__internal_1_$__cuda_sm3x_div_rn_noftz_f32_slowpath
        .type           $__internal_1_$__cuda_sm3x_div_rn_noftz_f32_slowpath,@function
        .size           $__internal_1_$__cuda_sm3x_div_rn_noftz_f32_slowpath,(.L_x_127 - $__internal_1_$__cuda_sm3x_div_rn_noftz_f32_slowpath)
$__internal_1_$__cuda_sm3x_div_rn_noftz_f32_slowpath:
[--C-:B------:R-:W-:Y:S01]  /*0250*/  SHF.R.U32.HI R6, RZ, 0x17, R3.reuse ;  /* 0x00000017ff067819 */ /* 0x100fe20000011603 */
[----:B------:R-:W-:Y:S01]  /*0260*/  BSSY.RECONVERGENT B1, `(.L_x_114) ;  /* 0x0000064000017945 */ /* 0x000fe20003800200 */
[--C-:B------:R-:W-:Y:S01]  /*0270*/  SHF.R.U32.HI R5, RZ, 0x17, R0.reuse ;  /* 0x00000017ff057819 */ /* 0x100fe20000011600 */
[----:B------:R-:W-:Y:S01]  /*0280*/  IMAD.MOV.U32 R7, RZ, RZ, R0 ;  /* 0x000000ffff077224 */ /* 0x000fe200078e0000 */
[----:B------:R-:W-:Y:S01]  /*0290*/  LOP3.LUT R6, R6, 0xff, RZ, 0xc0, !PT ;  /* 0x000000ff06067812 */ /* 0x000fe200078ec0ff */
[----:B------:R-:W-:Y:S01]  /*02a0*/  IMAD.MOV.U32 R8, RZ, RZ, R3 ;  /* 0x000000ffff087224 */ /* 0x000fe200078e0003 */
        /* <DEDUP_REMOVED lines=30> */
.L_x_115:
[----:B------:R-:W-:Y:S01]  /*0490*/  LEA R3, R6, 0xc0800000, 0x17 ;  /* 0xc080000006037811 */ /* 0x000fe200078eb8ff */
[----:B------:R-:W-:Y:S01]  /*04a0*/  VIADD R5, R5, 0xffffff81 ;  /* 0xffffff8105057836 */ /* 0x000fe20000000000 */
[----:B------:R-:W-:Y:S03]  /*04b0*/  BSSY.RECONVERGENT B2, `(.L_x_120) ;  /* 0x0000035000027945 */ /* 0x000fe60003800200 */
[----:B------:R-:W-:Y:S01]  /*04c0*/  IMAD.IADD R3, R8, 0x1, -R3 ;  /* 0x0000000108037824 */ /* 0x000fe200078e0a03 */
[C---:B------:R-:W-:Y:S01]  /*04d0*/  IADD3 R6, PT, PT, R5.reuse, 0x7f, -R6 ;  /* 0x0000007f05067810 */ /* 0x040fe20007ffe806 */
[----:B------:R-:W-:Y:S02]  /*04e0*/  IMAD R0, R5, -0x800000, R7 ;  /* 0xff80000005007824 */ /* 0x000fe400078e0207 */
[----:B------:R-:W0:Y:S01]  /*04f0*/  MUFU.RCP R8, R3 ;  /* 0x0000000300087308 */ /* 0x000e220000001000 */
[----:B------:R-:W-:Y:S01]  /*0500*/  FADD.FTZ R11, -R3, -RZ ;  /* 0x800000ff030b7221 */ /* 0x000fe20000010100 */
[----:B------:R-:W-:-:S03]  /*0510*/  IMAD.IADD R6, R6, 0x1, R9 ;  /* 0x0000000106067824 */ /* 0x000fc600078e0209 */
[----:B0-----:R-:W-:-:S04]  /*0520*/  FFMA R13, R8, R11, 1 ;  /* 0x3f800000080d7423 */ /* 0x001fc8000000000b */
        /* <DEDUP_REMOVED lines=19> */
[CCC-:B------:R-:W-:Y:S01]  /*0660*/  FFMA.RZ R3, R10.reuse, R8.reuse, R7.reuse ;  /* 0x000000080a037223 */ /* 0x1c0fe2000000c007 */
[CCC-:B------:R-:W-:Y:S01]  /*0670*/  FFMA.RM R6, R10.reuse, R8.reuse, R7.reuse ;  /* 0x000000080a067223 */ /* 0x1c0fe20000004007 */
[C---:B------:R-:W-:Y:S02]  /*0680*/  ISETP.NE.AND P2, PT, R9.reuse, RZ, PT ;  /* 0x000000ff0900720c */ /* 0x040fe40003f45270 */
[----:B------:R-:W-:Y:S02]  /*0690*/  ISETP.NE.AND P1, PT, R9, RZ, PT ;  /* 0x000000ff0900720c */ /* 0x000fe40003f25270 */
[----:B------:R-:W-:Y:S01]  /*06a0*/  LOP3.LUT R5, R3, 0x7fffff, RZ, 0xc0, !PT ;  /* 0x007fffff03057812 */ /* 0x000fe200078ec0ff */
[----:B------:R-:W-:Y:S01]  /*06b0*/  FFMA.RP R3, R10, R8, R7 ;  /* 0x000000080a037223 */ /* 0x000fe20000008007 */
[----:B------:R-:W-:Y:S02]  /*06c0*/  VIADD R8, R9, 0x20 ;  /* 0x0000002009087836 */ /* 0x000fe40000000000 */
[----:B------:R-:W-:Y:S01]  /*06d0*/  LOP3.LUT R5, R5, 0x800000, RZ, 0xfc, !PT ;  /* 0x0080000005057812 */ /* 0x000fe200078efcff */
[----:B------:R-:W-:Y:S01]  /*06e0*/  IMAD.MOV R7, RZ, RZ, -R9 ;  /* 0x000000ffff077224 */ /* 0x000fe200078e0a09 */
[----:B------:R-:W-:-:S02]  /*06f0*/  FSETP.NEU.FTZ.AND P0, PT, R3, R6, PT ;  /* 0x000000060300720b */ /* 0x000fc40003f1d000 */
[----:B------:R-:W-:Y:S02]  /*0700*/  SHF.L.U32 R8, R5, R8, RZ ;  /* 0x0000000805087219 */ /* 0x000fe400000006ff */
[----:B------:R-:W-:Y:S02]  /*0710*/  SEL R6, R7, RZ, P2 ;  /* 0x000000ff07067207 */ /* 0x000fe40001000000 */
[----:B------:R-:W-:Y:S02]  /*0720*/  ISETP.NE.AND P1, PT, R8, RZ, P1 ;  /* 0x000000ff0800720c */ /* 0x000fe40000f25270 */
[----:B------:R-:W-:Y:S02]  /*0730*/  SHF.R.U32.HI R6, RZ, R6, R5 ;  /* 0x00000006ff067219 */ /* 0x000fe40000011605 */
[----:B------:R-:W-:Y:S02]  /*0740*/  PLOP3.LUT P0, PT, P0, P1, PT, 0xf8, 0x8f ;  /* 0x00000000008f781c */ /* 0x000fe40000703f70 */
[----:B------:R-:W-:-:S02]  /*0750*/  SHF.R.U32.HI R8, RZ, 0x1, R6 ;  /* 0x00000001ff087819 */ /* 0x000fc40000011606 */
[----:B------:R-:W-:-:S04]  /*0760*/  SEL R3, RZ, 0x1, !P0 ;  /* 0x00000001ff037807 */ /* 0x000fc80004000000 */
[----:B------:R-:W-:-:S04]  /*0770*/  LOP3.LUT R3, R3, 0x1, R8, 0xf8, !PT ;  /* 0x0000000103037812 */ /* 0x000fc800078ef808 */
[----:B------:R-:W-:-:S05]  /*0780*/  LOP3.LUT R3, R3, R6, RZ, 0xc0, !PT ;  /* 0x0000000603037212 */ /* 0x000fca00078ec0ff */
[----:B------:R-:W-:-:S05]  /*0790*/  IMAD.IADD R3, R8, 0x1, R3 ;  /* 0x0000000108037824 */ /* 0x000fca00078e0203 */
[----:B------:R-:W-:Y:S01]  /*07a0*/  LOP3.LUT R0, R3, R0, RZ, 0xfc, !PT ;  /* 0x0000000003007212 */ /* 0x000fe200078efcff */
[----:B------:R-:W-:Y:S06]  /*07b0*/  BRA `(.L_x_123) ;  /* 0x0000000000107947 */ /* 0x000fec0003800000 */
.L_x_122:
[----:B------:R-:W-:-:S04]  /*07c0*/  LOP3.LUT R0, R0, 0x80000000, RZ, 0xc0, !PT ;  /* 0x8000000000007812 */ /* 0x000fc800078ec0ff */
[----:B------:R-:W-:Y:S01]  /*07d0*/  LOP3.LUT R0, R0, 0x7f800000, RZ, 0xfc, !PT ;  /* 0x7f80000000007812 */ /* 0x000fe200078efcff */
[----:B------:R-:W-:Y:S06]  /*07e0*/  BRA `(.L_x_123) ;  /* 0x0000000000047947 */ /* 0x000fec0003800000 */
.L_x_121:
[----:B------:R-:W-:-:S07]  /*07f0*/  IMAD R0, R6, 0x800000, R0 ;  /* 0x0080000006007824 */ /* 0x000fce00078e0200 */
.L_x_123:
[----:B------:R-:W-:Y:S05]  /*0800*/  BSYNC.RECONVERGENT B2 ;  /* 0x0000000000027941 */ /* 0x000fea0003800200 */
.L_x_120:
[----:B------:R-:W-:Y:S05]  /*0810*/  BRA `(.L_x_124) ;  /* 0x0000000000207947 */ /* 0x000fea0003800000 */
.L_x_119:
[----:B------:R-:W-:-:S04]  /*0820*/  LOP3.LUT R0, R8, 0x80000000, R7, 0x48, !PT ;  /* 0x8000000008007812 */ /* 0x000fc800078e4807 */
[----:B------:R-:W-:Y:S01]  /*0830*/  LOP3.LUT R0, R0, 0x7f800000, RZ, 0xfc, !PT ;  /* 0x7f80000000007812 */ /* 0x000fe200078efcff */
[----:B------:R-:W-:Y:S06]  /*0840*/  BRA `(.L_x_124) ;  /* 0x0000000000147947 */ /* 0x000fec0003800000 */
.L_x_118:
[----:B------:R-:W-:Y:S01]  /*0850*/  LOP3.LUT R0, R8, 0x80000000, R7, 0x48, !PT ;  /* 0x8000000008007812 */ /* 0x000fe200078e4807 */
[----:B------:R-:W-:Y:S06]  /*0860*/  BRA `(.L_x_124) ;  /* 0x00000000000c7947 */ /* 0x000fec0003800000 */
.L_x_117:
[----:B------:R-:W0:Y:S01]  /*0870*/  MUFU.RSQ R0, -QNAN ;  /* 0xffc0000000007908 */ /* 0x000e220000001400 */
[----:B------:R-:W-:Y:S05]  /*0880*/  BRA `(.L_x_124) ;  /* 0x0000000000047947 */ /* 0x000fea0003800000 */
.L_x_116:
[----:B------:R-:W-:-:S07]  /*0890*/  FADD.FTZ R0, R0, R3 ;  /* 0x0000000300007221 */ /* 0x000fce0000010000 */
.L_x_124:
[----:B------:R-:W-:Y:S05]  /*08a0*/  BSYNC.RECONVERGENT B1 ;  /* 0x0000000000017941 */ /* 0x000fea0003800200 */
.L_x_114:
[----:B------:R-:W-:-:S04]  /*08b0*/  IMAD.MOV.U32 R5, RZ, RZ, 0x0 ;  /* 0x00000000ff057424 */ /* 0x000fc800078e00ff */
[----:B0-----:R-:W-:Y:S05]  /*08c0*/  RET.REL.NODEC R4 `(_Z19calculateDerivativePfS_fi) ;  /* 0xfffffff404cc7950 */ /* 0x001fea0003c3ffff */
.L_x_125:
        /* <DEDUP_REMOVED lines=11> */
.L_x_127:


//--------------------- .nv.global.init           --------------------------
	.section	.nv.global.init,"aw",@progbits
	.align	4
.nv.global.init:
	.type		__cudart_i2opi_f,@object
	.size		__cudart_i2opi_f,(.L_0 - __cudart_i2opi_f)
__cudart_i2opi_f:
        /*0000*/ 	.byte	0x41, 0x90, 0x43, 0x3c, 0x99, 0x95, 0x62, 0xdb, 0xc0, 0xdd, 0x34, 0xf5, 0xd1, 0x57, 0x27, 0xfc
        /*0010*/ 	.byte	0x29, 0x15, 0x44, 0x4e, 0x6e, 0x83, 0xf9, 0xa2
.L_0:


//--------------------- .nv.shared.reserved.0     --------------------------
	.section	.nv.shared.reserved.0,"aw",@nobits
	.weak		__nv_reservedSMEM_offset_0_alias
	.size		__nv_reservedSMEM_offset_0_alias, 0, 64
	.other		__nv_reservedSMEM_offset_0_alias,@"STO_CUDA_RESERVED_SHARED STV_DEFAULT"
__nv_reservedSMEM_offset_0_alias:
	.zero		0
	.zero		64


//--------------------- .nv.constant0._Z22calculateNewtonRaphsonPfS_fi --------------------------
	.section	.nv.constant0._Z22calculateNewtonRaphsonPfS_fi,"a",@progbits
	.sectionflags	@""
	.align	4
.nv.constant0._Z22calculateNewtonRaphsonPfS_fi:
	.zero		920


//--------------------- .nv.constant0._Z22calculateLinearizationPfS_S_fi --------------------------
	.section	.nv.constant0._Z22calculateLinearizationPfS_S_fi,"a",@progbits
	.sectionflags	@""
	.align	4
.nv.constant0._Z22calculateLinearizationPfS_S_fi:
	.zero		928


//--------------------- .nv.constant0._Z17calculateIntegralPfS_fi --------------------------
	.section	.nv.constant0._Z17calculateIntegralPfS_fi,"a",@progbits
	.sectionflags	@""
	.align	4
.nv.constant0._Z17calculateIntegralPfS_fi:
	.zero		920


//--------------------- .nv.constant0._Z19calculateDerivativePfS_fi --------------------------
	.section	.nv.constant0._Z19calculateDerivativePfS_fi,"a",@progbits
	.sectionflags	@""
	.align	4
.nv.constant0._Z19calculateDerivativePfS_fi:
	.zero		920


//--------------------- SYMBOLS --------------------------

	.type		.nv.reservedSmem.offset0,@object
	.size		.nv.reservedSmem.offset0,0x4
